// auto-generated by cutlass_sweep.gemm — config: {"arch": "sm_100", "cluster_m": 1, "cluster_n": 1, "dtype": "fp16", "dtype_b": "fp16", "layout": "nt", "stages": 2, "tile_k": 32, "tile_m": 128, "tile_n": 128}
#include "cutlass/cutlass.h"
#include "cutlass/gemm/collective/collective_builder.hpp"
#include "cutlass/gemm/device/gemm_universal_adapter.h"
#include "cutlass/gemm/kernel/gemm_universal.hpp"
#include "cutlass/epilogue/collective/collective_builder.hpp"

using ElemA = cutlass::half_t;
using ElemB = cutlass::half_t;
using ElemCD = cutlass::half_t;
using Acc  = float;
using TileShape    = cute::Shape<cute::_128, cute::_128, cute::_32>;
using ClusterShape = cute::Shape<cute::_1, cute::_1, cute::_1>;

using CollectiveEpilogue = typename cutlass::epilogue::collective::CollectiveBuilder<
    cutlass::arch::Sm100, cutlass::arch::OpClassTensorOp,
    TileShape, ClusterShape,
    cutlass::epilogue::collective::EpilogueTileAuto,
    Acc, Acc,
    ElemCD, cutlass::layout::RowMajor, 128 / cutlass::sizeof_bits<ElemCD>::value,
    ElemCD, cutlass::layout::RowMajor, 128 / cutlass::sizeof_bits<ElemCD>::value,
    cutlass::epilogue::collective::EpilogueScheduleAuto
  >::CollectiveOp;

using CollectiveMainloop = typename cutlass::gemm::collective::CollectiveBuilder<
    cutlass::arch::Sm100, cutlass::arch::OpClassTensorOp,
    ElemA, cutlass::layout::RowMajor, 128 / cutlass::sizeof_bits<ElemA>::value,
    ElemB, cutlass::layout::ColumnMajor, 128 / cutlass::sizeof_bits<ElemB>::value,
    Acc,
    TileShape, ClusterShape,
    cutlass::gemm::collective::StageCount<2>,
    cutlass::gemm::collective::KernelScheduleAuto
  >::CollectiveOp;

using GemmKernel = cutlass::gemm::kernel::GemmUniversal<
    cute::Shape<int,int,int,int>,
    CollectiveMainloop,
    CollectiveEpilogue
>;
using Gemm = cutlass::gemm::device::GemmUniversalAdapter<GemmKernel>;

// Force the device kernel symbol into the cubin without needing a host main.
auto* _anchor = &cutlass::device_kernel<GemmKernel>;


// ===== COMPILED SASS (sm_100a) =====

	.target	sm_100a

	.elftype	@"ET_EXEC"


//--------------------- .note.nv.tkinfo           --------------------------
	.section	.note.nv.tkinfo,"",@"SHT_NOTE"
	.sectionflags	@"SHF_NOTE_NV_TKINFO"
	.tkinfo
        /*0018*/ 	.word	0x00000002
        /*0030*/ 	.string	""
        /*0030*/ 	.string	"ptxas"
        /*0030*/ 	.string	"Cuda compilation tools, release 13.0, V13.0.88"
        /*0030*/ 	.string	"Build cuda_13.0.r13.0/compiler.36424714_0"
        /*0030*/ 	.string	"-arch sm_100a -m 64 "



//--------------------- .note.nv.cuinfo           --------------------------
	.section	.note.nv.cuinfo,"",@"SHT_NOTE"
	.sectionflags	@"SHF_NOTE_NV_CUINFO"
        /*0018*/ 	.short	0x0002
        /*001a*/ 	.short	0x0064
        /*001c*/ 	.short	0x0082
	.zero		2


//--------------------- .nv.info                  --------------------------
	.section	.nv.info,"",@"SHT_CUDA_INFO"
	.align	4


	//----- nvinfo : EIATTR_REGCOUNT
	.align		4
        /*0000*/ 	.byte	0x04, 0x2f
        /*0002*/ 	.short	(.L_19 - .L_18)
	.align		4
.L_18:
        /*0004*/ 	.word	index@(_ZN7cutlass13device_kernelINS_4gemm6kernel13GemmUniversalIN4cute5tupleIJiiiiEEENS1_10collective13CollectiveMmaINS1_35MainloopSm100TmaUmmaWarpSpecializedILi2ELi2ELi4ENS5_IJNS4_1CILi1EEESB_SB_EEEEENS5_IJNSA_ILi128EEESE_NSA_ILi32EEEEEENS_6half_tENS5_IJlSB_lEEESH_SI_NS4_8TiledMMAINS4_8MMA_AtomIJNS4_20SM100_MMA_F16BF16_SSISH_SH_fLi128ELi128ELNS4_4UMMA5MajorE0ELSN_0ELNSM_7ScaleInE0ELSO_0EEEEEENS4_6LayoutISC_NS5_IJNSA_ILi0EEESS_SS_EEEEENS5_IJNS4_10UnderscoreESV_SV_EEEEENS4_13SM90_TMA_LOADENS4_14ComposedLayoutINS4_7SwizzleILi2ELi4ELi3EEENS4_18smem_ptr_flag_bitsILi16EEENSR_INS5_IJNSA_ILi8EEESF_EEENS5_IJSF_SB_EEEEEEEvNS4_8identityESY_S18_vS19_EENS_8epilogue10collective18CollectiveEpilogueINS1B_23Sm100TmaWarpSpecializedILi4ELi2ELi32ELb1ELb0EEEJSG_NS5_IJNSR_ISE_SB_EENSR_ISF_SB_EEEEESH_SI_SH_SI_NS1B_6fusion15FusionCallbacksIS1F_NS1J_17LinearCombinationISH_fSH_fLNS_15FloatRoundStyleE2EEESG_S1I_JEEENS4_5SM1004TMEM4LOAD26SM100_TMEM_LOAD_32dp32b32xESY_S18_NS4_39AutoVectorizingCopyWithAssumedAlignmentILi128EEENS4_14SM90_TMA_STOREES18_S1U_S1U_EEEvvEEEEvNT_6ParamsE)
        /*0008*/ 	.word	0x0000006e


	//----- nvinfo : EIATTR_FRAME_SIZE
	.align		4
.L_19:
        /*000c*/ 	.byte	0x04, 0x11
        /*000e*/ 	.short	(.L_21 - .L_20)
	.align		4
.L_20:
        /*0010*/ 	.word	index@($__internal_2_$__cuda_sm10x_tcgen05_guardrail_trap_unallocated_columns_being_dealloced)
        /*0014*/ 	.word	0x00000000


	//----- nvinfo : EIATTR_FRAME_SIZE
	.align		4
.L_21:
        /*0018*/ 	.byte	0x04, 0x11
        /*001a*/ 	.short	(.L_23 - .L_22)
	.align		4
.L_22:
        /*001c*/ 	.word	index@($__internal_1_$__cuda_sm10x_tcgen05_guardrail_trap_phase_invalid_during_alloc)
        /*0020*/ 	.word	0x00000000


	//----- nvinfo : EIATTR_FRAME_SIZE
	.align		4
.L_23:
        /*0024*/ 	.byte	0x04, 0x11
        /*0026*/ 	.short	(.L_25 - .L_24)
	.align		4
.L_24:
        /*0028*/ 	.word	index@($__internal_0_$__cuda_sm10x_tcgen05_guardrail_trap_col_being_dealloced_not_returned_by_alloc)
        /*002c*/ 	.word	0x00000000


	//----- nvinfo : EIATTR_FRAME_SIZE
	.align		4
.L_25:
        /*0030*/ 	.byte	0x04, 0x11
        /*0032*/ 	.short	(.L_27 - .L_26)
	.align		4
.L_26:
        /*0034*/ 	.word	index@(_ZN7cutlass13device_kernelINS_4gemm6kernel13GemmUniversalIN4cute5tupleIJiiiiEEENS1_10collective13CollectiveMmaINS1_35MainloopSm100TmaUmmaWarpSpecializedILi2ELi2ELi4ENS5_IJNS4_1CILi1EEESB_SB_EEEEENS5_IJNSA_ILi128EEESE_NSA_ILi32EEEEEENS_6half_tENS5_IJlSB_lEEESH_SI_NS4_8TiledMMAINS4_8MMA_AtomIJNS4_20SM100_MMA_F16BF16_SSISH_SH_fLi128ELi128ELNS4_4UMMA5MajorE0ELSN_0ELNSM_7ScaleInE0ELSO_0EEEEEENS4_6LayoutISC_NS5_IJNSA_ILi0EEESS_SS_EEEEENS5_IJNS4_10UnderscoreESV_SV_EEEEENS4_13SM90_TMA_LOADENS4_14ComposedLayoutINS4_7SwizzleILi2ELi4ELi3EEENS4_18smem_ptr_flag_bitsILi16EEENSR_INS5_IJNSA_ILi8EEESF_EEENS5_IJSF_SB_EEEEEEEvNS4_8identityESY_S18_vS19_EENS_8epilogue10collective18CollectiveEpilogueINS1B_23Sm100TmaWarpSpecializedILi4ELi2ELi32ELb1ELb0EEEJSG_NS5_IJNSR_ISE_SB_EENSR_ISF_SB_EEEEESH_SI_SH_SI_NS1B_6fusion15FusionCallbacksIS1F_NS1J_17LinearCombinationISH_fSH_fLNS_15FloatRoundStyleE2EEESG_S1I_JEEENS4_5SM1004TMEM4LOAD26SM100_TMEM_LOAD_32dp32b32xESY_S18_NS4_39AutoVectorizingCopyWithAssumedAlignmentILi128EEENS4_14SM90_TMA_STOREES18_S1U_S1U_EEEvvEEEEvNT_6ParamsE)
        /*0038*/ 	.word	0x00000000


	//----- nvinfo : EIATTR_MIN_STACK_SIZE
	.align		4
.L_27:
        /*003c*/ 	.byte	0x04, 0x12
        /*003e*/ 	.short	(.L_29 - .L_28)
	.align		4
.L_28:
        /*0040*/ 	.word	index@(_ZN7cutlass13device_kernelINS_4gemm6kernel13GemmUniversalIN4cute5tupleIJiiiiEEENS1_10collective13CollectiveMmaINS1_35MainloopSm100TmaUmmaWarpSpecializedILi2ELi2ELi4ENS5_IJNS4_1CILi1EEESB_SB_EEEEENS5_IJNSA_ILi128EEESE_NSA_ILi32EEEEEENS_6half_tENS5_IJlSB_lEEESH_SI_NS4_8TiledMMAINS4_8MMA_AtomIJNS4_20SM100_MMA_F16BF16_SSISH_SH_fLi128ELi128ELNS4_4UMMA5MajorE0ELSN_0ELNSM_7ScaleInE0ELSO_0EEEEEENS4_6LayoutISC_NS5_IJNSA_ILi0EEESS_SS_EEEEENS5_IJNS4_10UnderscoreESV_SV_EEEEENS4_13SM90_TMA_LOADENS4_14ComposedLayoutINS4_7SwizzleILi2ELi4ELi3EEENS4_18smem_ptr_flag_bitsILi16EEENSR_INS5_IJNSA_ILi8EEESF_EEENS5_IJSF_SB_EEEEEEEvNS4_8identityESY_S18_vS19_EENS_8epilogue10collective18CollectiveEpilogueINS1B_23Sm100TmaWarpSpecializedILi4ELi2ELi32ELb1ELb0EEEJSG_NS5_IJNSR_ISE_SB_EENSR_ISF_SB_EEEEESH_SI_SH_SI_NS1B_6fusion15FusionCallbacksIS1F_NS1J_17LinearCombinationISH_fSH_fLNS_15FloatRoundStyleE2EEESG_S1I_JEEENS4_5SM1004TMEM4LOAD26SM100_TMEM_LOAD_32dp32b32xESY_S18_NS4_39AutoVectorizingCopyWithAssumedAlignmentILi128EEENS4_14SM90_TMA_STOREES18_S1U_S1U_EEEvvEEEEvNT_6ParamsE)
        /*0044*/ 	.word	0x00000000
.L_29:


//--------------------- .nv.compat                --------------------------
	.section	.nv.compat,"",@"SHT_CUDA_COMPAT_INFO"
	.align	4
        /*0000*/ 	.byte	0x02, 0x09, 0x01, 0x00, 0x02, 0x02, 0x02, 0x00, 0x02, 0x05, 0x05, 0x00, 0x03, 0x07, 0x01, 0x01
        /*0010*/ 	.byte	0x02, 0x03, 0x01, 0x00, 0x02, 0x06, 0x01, 0x00, 0x04, 0x0b, 0x08, 0x00, 0x09, 0x00, 0x00, 0x00
        /*0020*/ 	.byte	0x00, 0x00, 0x00, 0x00


//--------------------- .nv.info._ZN7cutlass13device_kernelINS_4gemm6kernel13GemmUniversalIN4cute5tupleIJiiiiEEENS1_10collective13CollectiveMmaINS1_35MainloopSm100TmaUmmaWarpSpecializedILi2ELi2ELi4ENS5_IJNS4_1CILi1EEESB_SB_EEEEENS5_IJNSA_ILi128EEESE_NSA_ILi32EEEEEENS_6half_tENS5_IJlSB_lEEESH_SI_NS4_8TiledMMAINS4_8MMA_AtomIJNS4_20SM100_MMA_F16BF16_SSISH_SH_fLi128ELi128ELNS4_4UMMA5MajorE0ELSN_0ELNSM_7ScaleInE0ELSO_0EEEEEENS4_6LayoutISC_NS5_IJNSA_ILi0EEESS_SS_EEEEENS5_IJNS4_10UnderscoreESV_SV_EEEEENS4_13SM90_TMA_LOADENS4_14ComposedLayoutINS4_7SwizzleILi2ELi4ELi3EEENS4_18smem_ptr_flag_bitsILi16EEENSR_INS5_IJNSA_ILi8EEESF_EEENS5_IJSF_SB_EEEEEEEvNS4_8identityESY_S18_vS19_EENS_8epilogue10collective18CollectiveEpilogueINS1B_23Sm100TmaWarpSpecializedILi4ELi2ELi32ELb1ELb0EEEJSG_NS5_IJNSR_ISE_SB_EENSR_ISF_SB_EEEEESH_SI_SH_SI_NS1B_6fusion15FusionCallbacksIS1F_NS1J_17LinearCombinationISH_fSH_fLNS_15FloatRoundStyleE2EEESG_S1I_JEEENS4_5SM1004TMEM4LOAD26SM100_TMEM_LOAD_32dp32b32xESY_S18_NS4_39AutoVectorizingCopyWithAssumedAlignmentILi128EEENS4_14SM90_TMA_STOREES18_S1U_S1U_EEEvvEEEEvNT_6ParamsE --------------------------
	.section	.nv.info._ZN7cutlass13device_kernelINS_4gemm6kernel13GemmUniversalIN4cute5tupleIJiiiiEEENS1_10collective13CollectiveMmaINS1_35MainloopSm100TmaUmmaWarpSpecializedILi2ELi2ELi4ENS5_IJNS4_1CILi1EEESB_SB_EEEEENS5_IJNSA_ILi128EEESE_NSA_ILi32EEEEEENS_6half_tENS5_IJlSB_lEEESH_SI_NS4_8TiledMMAINS4_8MMA_AtomIJNS4_20SM100_MMA_F16BF16_SSISH_SH_fLi128ELi128ELNS4_4UMMA5MajorE0ELSN_0ELNSM_7ScaleInE0ELSO_0EEEEEENS4_6LayoutISC_NS5_IJNSA_ILi0EEESS_SS_EEEEENS5_IJNS4_10UnderscoreESV_SV_EEEEENS4_13SM90_TMA_LOADENS4_14ComposedLayoutINS4_7SwizzleILi2ELi4ELi3EEENS4_18smem_ptr_flag_bitsILi16EEENSR_INS5_IJNSA_ILi8EEESF_EEENS5_IJSF_SB_EEEEEEEvNS4_8identityESY_S18_vS19_EENS_8epilogue10collective18CollectiveEpilogueINS1B_23Sm100TmaWarpSpecializedILi4ELi2ELi32ELb1ELb0EEEJSG_NS5_IJNSR_ISE_SB_EENSR_ISF_SB_EEEEESH_SI_SH_SI_NS1B_6fusion15FusionCallbacksIS1F_NS1J_17LinearCombinationISH_fSH_fLNS_15FloatRoundStyleE2EEESG_S1I_JEEENS4_5SM1004TMEM4LOAD26SM100_TMEM_LOAD_32dp32b32xESY_S18_NS4_39AutoVectorizingCopyWithAssumedAlignmentILi128EEENS4_14SM90_TMA_STOREES18_S1U_S1U_EEEvvEEEEvNT_6ParamsE,"",@"SHT_CUDA_INFO"
	.sectionflags	@""
	.align	4


	//----- nvinfo : EIATTR_CUDA_API_VERSION
	.align		4
        /*0000*/ 	.byte	0x04, 0x37
        /*0002*/ 	.short	(.L_31 - .L_30)
.L_30:
        /*0004*/ 	.word	0x00000082


	//----- nvinfo : EIATTR_KPARAM_INFO
	.align		4
.L_31:
        /*0008*/ 	.byte	0x04, 0x17
        /*000a*/ 	.short	(.L_33 - .L_32)
.L_32:
        /*000c*/ 	.word	0x00000000
        /*0010*/ 	.short	0x0000
        /*0012*/ 	.short	0x0000
        /*0014*/ 	.byte	0x00, 0xf0, 0x01, 0x20


	//----- nvinfo : EIATTR_AT_ENTRY_FRAGMENTS
	.align		4
.L_33:
        /*0018*/ 	.byte	0x04, 0x4f
        /*001a*/ 	.short	(.L_35 - .L_34)


	//   ....[0]....
.L_34:
        /*001c*/ 	.word	0x00000006


	//----- nvinfo : EIATTR_RESERVED_SMEM_USED
	.align		4
.L_35:
        /*0020*/ 	.byte	0x01, 0x41
	.zero		2


	//----- nvinfo : EIATTR_SPARSE_MMA_MASK
	.align		4
        /*0024*/ 	.byte	0x03, 0x50
        /*0026*/ 	.short	0x0000


	//----- nvinfo : EIATTR_TCGEN05_1CTA_USED
	.align		4
        /*0028*/ 	.byte	0x01, 0x51
	.zero		2


	//----- nvinfo : EIATTR_MAXREG_COUNT
	.align		4
        /*002c*/ 	.byte	0x03, 0x1b
        /*002e*/ 	.short	0x00ff


	//----- nvinfo : EIATTR_NUM_BARRIERS
	.align		4
        /*0030*/ 	.byte	0x02, 0x4c
        /*0032*/ 	.byte	0x07
	.zero		1


	//----- nvinfo : EIATTR_EXTERNS
	.align		4
        /*0034*/ 	.byte	0x04, 0x0f
        /*0036*/ 	.short	(.L_37 - .L_36)


	//   ....[0]....
	.align		4
.L_36:
        /*0038*/ 	.word	index@(__assertfail)


	//----- nvinfo : EIATTR_MERCURY_ISA_VERSION
	.align		4
.L_37:
        /*003c*/ 	.byte	0x03, 0x5f
        /*003e*/ 	.short	0x0101


	//----- nvinfo : EIATTR_INT_WARP_WIDE_INSTR_OFFSETS
	.align		4
        /*0040*/ 	.byte	0x04, 0x31
        /*0042*/ 	.short	(.L_39 - .L_38)


	//   ....[0]....
.L_38:
        /*0044*/ 	.word	0x00001d80


	//   ....[1]....
        /*0048*/ 	.word	0x000035c0


	//   ....[2]....
        /*004c*/ 	.word	0x000035f0


	//   ....[3]....
        /*0050*/ 	.word	0x00003640


	//   ....[4]....
        /*0054*/ 	.word	0x00003f60


	//   ....[5]....
        /*0058*/ 	.word	0x00003fc0


	//   ....[6]....
        /*005c*/ 	.word	0x000040a0


	//   ....[7]....
        /*0060*/ 	.word	0x00004110


	//   ....[8]....
        /*0064*/ 	.word	0x00004220


	//   ....[9]....
        /*0068*/ 	.word	0x000042b0


	//   ....[10]....
        /*006c*/ 	.word	0x00004480


	//   ....[11]....
        /*0070*/ 	.word	0x000045e0


	//----- nvinfo : EIATTR_COOP_GROUP_MASK_REGIDS
	.align		4
.L_39:
        /*0074*/ 	.byte	0x04, 0x29
        /*0076*/ 	.short	(.L_41 - .L_40)


	//   ....[0]....
.L_40:
        /*0078*/ 	.word	0xffffffff


	//   ....[1]....
        /*007c*/ 	.word	0xffffffff


	//   ....[2]....
        /*0080*/ 	.word	0xffffffff


	//   ....[3]....
        /*0084*/ 	.word	0xffffffff


	//   ....[4]....
        /*0088*/ 	.word	0xffffffff


	//   ....[5]....
        /*008c*/ 	.word	0xffffffff


	//   ....[6]....
        /*0090*/ 	.word	0xffffffff


	//   ....[7]....
        /*0094*/ 	.word	0xffffffff


	//   ....[8]....
        /*0098*/ 	.word	0xffffffff


	//   ....[9]....
        /*009c*/ 	.word	0xffffffff


	//   ....[10]....
        /*00a0*/ 	.word	0xffffffff


	//   ....[11]....
        /*00a4*/ 	.word	0xffffffff


	//   ....[12]....
        /*00a8*/ 	.word	0xffffffff


	//----- nvinfo : EIATTR_COOP_GROUP_INSTR_OFFSETS
	.align		4
.L_41:
        /*00ac*/ 	.byte	0x04, 0x28
        /*00ae*/ 	.short	(.L_43 - .L_42)


	//   ....[0]....
.L_42:
        /*00b0*/ 	.word	0x00000090


	//   ....[1]....
        /*00b4*/ 	.word	0x000004d0


	//   ....[2]....
        /*00b8*/ 	.word	0x00000600


	//   ....[3]....
        /*00bc*/ 	.word	0x000007a0


	//   ....[4]....
        /*00c0*/ 	.word	0x000008a0


	//   ....[5]....
        /*00c4*/ 	.word	0x00000a10


	//   ....[6]....
        /*00c8*/ 	.word	0x00000bb0


	//   ....[7]....
        /*00cc*/ 	.word	0x00001c60


	//   ....[8]....
        /*00d0*/ 	.word	0x00002920


	//   ....[9]....
        /*00d4*/ 	.word	0x00002b30


	//   ....[10]....
        /*00d8*/ 	.word	0x00002b60


	//   ....[11]....
        /*00dc*/ 	.word	0x000034b0


	//   ....[12]....
        /*00e0*/ 	.word	0x000036e0


	//----- nvinfo : EIATTR_VRC_CTA_INIT_COUNT
	.align		4
.L_43:
        /*00e4*/ 	.byte	0x02, 0x4a
        /*00e6*/ 	.byte	0x80
	.zero		1


	//----- nvinfo : EIATTR_SYSCALL_OFFSETS
	.align		4
        /*00e8*/ 	.byte	0x04, 0x46
        /*00ea*/ 	.short	(.L_45 - .L_44)


	//   ....[0]....
.L_44:
        /*00ec*/ 	.word	0x00005060


	//   ....[1]....
        /*00f0*/ 	.word	0x00005150


	//   ....[2]....
        /*00f4*/ 	.word	0x000058c0


	//   ....[3]....
        /*00f8*/ 	.word	0x00006540


	//   ....[4]....
        /*00fc*/ 	.word	0x00007190


	//   ....[5]....
        /*0100*/ 	.word	0x00007de0


	//----- nvinfo : EIATTR_MBARRIER_INSTR_OFFSETS
	.align		4
.L_45:
        /*0104*/ 	.byte	0x04, 0x39
        /*0106*/ 	.short	(.L_47 - .L_46)


	//   ....[0]....
.L_46:
        /*0108*/ 	.word	0x000005b0
        /*010c*/ 	.word	0x000000ff
        /*0110*/ 	.word	0x00000000
        /*0114*/ 	.short	0x0100
        /*0116*/ 	.byte	0x05
	.zero		1


	//   ....[1]....
        /*0118*/ 	.word	0x000005c0
        /*011c*/ 	.word	0x000000ff
        /*0120*/ 	.word	0x00000010
        /*0124*/ 	.short	0x0100
        /*0126*/ 	.byte	0x05
	.zero		1


	//   ....[2]....
        /*0128*/ 	.word	0x000005d0
        /*012c*/ 	.word	0x000000ff
        /*0130*/ 	.word	0x00000008
        /*0134*/ 	.short	0x0100
        /*0136*/ 	.byte	0x05
	.zero		1


	//   ....[3]....
        /*0138*/ 	.word	0x000005e0
        /*013c*/ 	.word	0x000000ff
        /*0140*/ 	.word	0x00000018
        /*0144*/ 	.short	0x0100
        /*0146*/ 	.byte	0x05
	.zero		1


	//   ....[4]....
        /*0148*/ 	.word	0x00000710
        /*014c*/ 	.word	0x000000ff
        /*0150*/ 	.word	0x00000020
        /*0154*/ 	.short	0x0100
        /*0156*/ 	.byte	0x07
	.zero		1


	//   ....[5]....
        /*0158*/ 	.word	0x00000720
        /*015c*/ 	.word	0x000000ff
        /*0160*/ 	.word	0x00000040
        /*0164*/ 	.short	0x0100
        /*0166*/ 	.byte	0x07
	.zero		1


	//   ....[6]....
        /*0168*/ 	.word	0x00000730
        /*016c*/ 	.word	0x000000ff
        /*0170*/ 	.word	0x00000028
        /*0174*/ 	.short	0x0100
        /*0176*/ 	.byte	0x07
	.zero		1


	//   ....[7]....
        /*0178*/ 	.word	0x00000740
        /*017c*/ 	.word	0x000000ff
        /*0180*/ 	.word	0x00000048
        /*0184*/ 	.short	0x0100
        /*0186*/ 	.byte	0x07
	.zero		1


	//   ....[8]....
        /*0188*/ 	.word	0x00000750
        /*018c*/ 	.word	0x000000ff
        /*0190*/ 	.word	0x00000030
        /*0194*/ 	.short	0x0100
        /*0196*/ 	.byte	0x07
	.zero		1


	//   ....[9]....
        /*0198*/ 	.word	0x00000760
        /*019c*/ 	.word	0x000000ff
        /*01a0*/ 	.word	0x00000050
        /*01a4*/ 	.short	0x0100
        /*01a6*/ 	.byte	0x07
	.zero		1


	//   ....[10]....
        /*01a8*/ 	.word	0x00000770
        /*01ac*/ 	.word	0x000000ff
        /*01b0*/ 	.word	0x00000038
        /*01b4*/ 	.short	0x0100
        /*01b6*/ 	.byte	0x07
	.zero		1


	//   ....[11]....
        /*01b8*/ 	.word	0x00000780
        /*01bc*/ 	.word	0x000000ff
        /*01c0*/ 	.word	0x00000058
        /*01c4*/ 	.short	0x0100
        /*01c6*/ 	.byte	0x07
	.zero		1


	//   ....[12]....
        /*01c8*/ 	.word	0x00000870
        /*01cc*/ 	.word	0x000000ff
        /*01d0*/ 	.word	0x00000060
        /*01d4*/ 	.short	0x0100
        /*01d6*/ 	.byte	0x05
	.zero		1


	//   ....[13]....
        /*01d8*/ 	.word	0x00000880
        /*01dc*/ 	.word	0x000000ff
        /*01e0*/ 	.word	0x00000068
        /*01e4*/ 	.short	0x0100
        /*01e6*/ 	.byte	0x05
	.zero		1


	//   ....[14]....
        /*01e8*/ 	.word	0x000009c0
        /*01ec*/ 	.word	0x000000ff
        /*01f0*/ 	.word	0x00000070
        /*01f4*/ 	.short	0x0100
        /*01f6*/ 	.byte	0x05
	.zero		1


	//   ....[15]....
        /*01f8*/ 	.word	0x000009d0
        /*01fc*/ 	.word	0x000000ff
        /*0200*/ 	.word	0x00000080
        /*0204*/ 	.short	0x0100
        /*0206*/ 	.byte	0x05
	.zero		1


	//   ....[16]....
        /*0208*/ 	.word	0x000009e0
        /*020c*/ 	.word	0x000000ff
        /*0210*/ 	.word	0x00000078
        /*0214*/ 	.short	0x0100
        /*0216*/ 	.byte	0x05
	.zero		1


	//   ....[17]....
        /*0218*/ 	.word	0x000009f0
        /*021c*/ 	.word	0x000000ff
        /*0220*/ 	.word	0x00000088
        /*0224*/ 	.short	0x0100
        /*0226*/ 	.byte	0x05
	.zero		1


	//   ....[18]....
        /*0228*/ 	.word	0x00000b20
        /*022c*/ 	.word	0x000000ff
        /*0230*/ 	.word	0x00000090
        /*0234*/ 	.short	0x0100
        /*0236*/ 	.byte	0x07
	.zero		1


	//   ....[19]....
        /*0238*/ 	.word	0x00000b30
        /*023c*/ 	.word	0x000000ff
        /*0240*/ 	.word	0x000000b0
        /*0244*/ 	.short	0x0100
        /*0246*/ 	.byte	0x07
	.zero		1


	//   ....[20]....
        /*0248*/ 	.word	0x00000b40
        /*024c*/ 	.word	0x000000ff
        /*0250*/ 	.word	0x00000098
        /*0254*/ 	.short	0x0100
        /*0256*/ 	.byte	0x07
	.zero		1


	//   ....[21]....
        /*0258*/ 	.word	0x00000b50
        /*025c*/ 	.word	0x000000ff
        /*0260*/ 	.word	0x000000b8
        /*0264*/ 	.short	0x0100
        /*0266*/ 	.byte	0x07
	.zero		1


	//   ....[22]....
        /*0268*/ 	.word	0x00000b60
        /*026c*/ 	.word	0x000000ff
        /*0270*/ 	.word	0x000000a0
        /*0274*/ 	.short	0x0100
        /*0276*/ 	.byte	0x07
	.zero		1


	//   ....[23]....
        /*0278*/ 	.word	0x00000b70
        /*027c*/ 	.word	0x000000ff
        /*0280*/ 	.word	0x000000c0
        /*0284*/ 	.short	0x0100
        /*0286*/ 	.byte	0x07
	.zero		1


	//   ....[24]....
        /*0288*/ 	.word	0x00000b80
        /*028c*/ 	.word	0x000000ff
        /*0290*/ 	.word	0x000000a8
        /*0294*/ 	.short	0x0100
        /*0296*/ 	.byte	0x07
	.zero		1


	//   ....[25]....
        /*0298*/ 	.word	0x00000b90
        /*029c*/ 	.word	0x000000ff
        /*02a0*/ 	.word	0x000000c8
        /*02a4*/ 	.short	0x0100
        /*02a6*/ 	.byte	0x07
	.zero		1


	//   ....[26]....
        /*02a8*/ 	.word	0x00000c80
        /*02ac*/ 	.word	0x000000ff
        /*02b0*/ 	.word	0x000000d0
        /*02b4*/ 	.short	0x0100
        /*02b6*/ 	.byte	0x05
	.zero		1


	//   ....[27]....
        /*02b8*/ 	.word	0x00000c90
        /*02bc*/ 	.word	0x000000ff
        /*02c0*/ 	.word	0x000000e0
        /*02c4*/ 	.short	0x0100
        /*02c6*/ 	.byte	0x05
	.zero		1


	//   ....[28]....
        /*02c8*/ 	.word	0x00000ca0
        /*02cc*/ 	.word	0x000000ff
        /*02d0*/ 	.word	0x000000d8
        /*02d4*/ 	.short	0x0100
        /*02d6*/ 	.byte	0x05
	.zero		1


	//   ....[29]....
        /*02d8*/ 	.word	0x00000cb0
        /*02dc*/ 	.word	0x000000ff
        /*02e0*/ 	.word	0x000000e8
        /*02e4*/ 	.short	0x0100
        /*02e6*/ 	.byte	0x05
	.zero		1


	//   ....[30]....
        /*02e8*/ 	.word	0x00001580
        /*02ec*/ 	.word	0x00000002
        /*02f0*/ 	.word	0x000000e0
        /*02f4*/ 	.short	0x010a
        /*02f6*/ 	.byte	0xff
	.zero		1


	//   ....[31]....
        /*02f8*/ 	.word	0x000015b0
        /*02fc*/ 	.word	0x00000002
        /*0300*/ 	.word	0x000000d0
        /*0304*/ 	.short	0x0101
        /*0306*/ 	.byte	0xff
	.zero		1


	//   ....[32]....
        /*0308*/ 	.word	0x00001680
        /*030c*/ 	.word	0x000000ff
        /*0310*/ 	.word	0x00000010
        /*0314*/ 	.short	0x010a
        /*0316*/ 	.byte	0x08
	.zero		1


	//   ....[33]....
        /*0318*/ 	.word	0x00001720
        /*031c*/ 	.word	0x000000ff
        /*0320*/ 	.word	0x00000010
        /*0324*/ 	.short	0x010a
        /*0326*/ 	.byte	0x21
	.zero		1


	//   ....[34]....
        /*0328*/ 	.word	0x00001880
        /*032c*/ 	.word	0x000000ff
        /*0330*/ 	.word	0x00000010
        /*0334*/ 	.short	0x010a
        /*0336*/ 	.byte	0x08
	.zero		1


	//   ....[35]....
        /*0338*/ 	.word	0x00001970
        /*033c*/ 	.word	0x000000ff
        /*0340*/ 	.word	0x00000068
        /*0344*/ 	.short	0x0101
        /*0346*/ 	.byte	0x04
	.zero		1


	//   ....[36]....
        /*0348*/ 	.word	0x00001990
        /*034c*/ 	.word	0x000000ff
        /*0350*/ 	.word	0x00000010
        /*0354*/ 	.short	0x010a
        /*0356*/ 	.byte	0x08
	.zero		1


	//   ....[37]....
        /*0358*/ 	.word	0x00001a10
        /*035c*/ 	.word	0x000000ff
        /*0360*/ 	.word	0x00000010
        /*0364*/ 	.short	0x010a
        /*0366*/ 	.byte	0x11
	.zero		1


	//   ....[38]....
        /*0368*/ 	.word	0x00001b70
        /*036c*/ 	.word	0x000000ff
        /*0370*/ 	.word	0x00000010
        /*0374*/ 	.short	0x010a
        /*0376*/ 	.byte	0x08
	.zero		1


	//   ....[39]....
        /*0378*/ 	.word	0x00001c90
        /*037c*/ 	.word	0x00000002
        /*0380*/ 	.word	0x00000070
        /*0384*/ 	.short	0x010a
        /*0386*/ 	.byte	0xff
	.zero		1


	//   ....[40]....
        /*0388*/ 	.word	0x00001d50
        /*038c*/ 	.word	0x00000002
        /*0390*/ 	.word	0x00000000
        /*0394*/ 	.short	0x0101
        /*0396*/ 	.byte	0xff
	.zero		1


	//   ....[41]....
        /*0398*/ 	.word	0x000022b0
        /*039c*/ 	.word	0x000000ff
        /*03a0*/ 	.word	0x00000000
        /*03a4*/ 	.short	0x010a
        /*03a6*/ 	.byte	0x04
	.zero		1


	//   ....[42]....
        /*03a8*/ 	.word	0x00002350
        /*03ac*/ 	.word	0x00000000
        /*03b0*/ 	.word	0x00000000
        /*03b4*/ 	.short	0x010a
        /*03b6*/ 	.byte	0xff
	.zero		1


	//   ....[43]....
        /*03b8*/ 	.word	0x00002470
        /*03bc*/ 	.word	0x00000000
        /*03c0*/ 	.word	0x000000d0
        /*03c4*/ 	.short	0x010a
        /*03c6*/ 	.byte	0xff
	.zero		1


	//   ....[44]....
        /*03c8*/ 	.word	0x000024e0
        /*03cc*/ 	.word	0x00000000
        /*03d0*/ 	.word	0x00000000
        /*03d4*/ 	.short	0x0101
        /*03d6*/ 	.byte	0xff
	.zero		1


	//   ....[45]....
        /*03d8*/ 	.word	0x00002500
        /*03dc*/ 	.word	0x000000ff
        /*03e0*/ 	.word	0x00000080
        /*03e4*/ 	.short	0x010a
        /*03e6*/ 	.byte	0x05
	.zero		1


	//   ....[46]....
        /*03e8*/ 	.word	0x00002620
        /*03ec*/ 	.word	0x00000000
        /*03f0*/ 	.word	0x00000070
        /*03f4*/ 	.short	0x010a
        /*03f6*/ 	.byte	0xff
	.zero		1


	//   ....[47]....
        /*03f8*/ 	.word	0x00002720
        /*03fc*/ 	.word	0x00000000
        /*0400*/ 	.word	0x00000000
        /*0404*/ 	.short	0x0101
        /*0406*/ 	.byte	0xff
	.zero		1


	//   ....[48]....
        /*0408*/ 	.word	0x000027b0
        /*040c*/ 	.word	0x000000ff
        /*0410*/ 	.word	0x00000080
        /*0414*/ 	.short	0x0106
        /*0416*/ 	.byte	0x05
	.zero		1


	//   ....[49]....
        /*0418*/ 	.word	0x000027d0
        /*041c*/ 	.word	0x000000ff
        /*0420*/ 	.word	0x00000080
        /*0424*/ 	.short	0x010a
        /*0426*/ 	.byte	0x05
	.zero		1


	//   ....[50]....
        /*0428*/ 	.word	0x00002860
        /*042c*/ 	.word	0x000000ff
        /*0430*/ 	.word	0x00000080
        /*0434*/ 	.short	0x0106
        /*0436*/ 	.byte	0x04
	.zero		1


	//   ....[51]....
        /*0438*/ 	.word	0x000028a0
        /*043c*/ 	.word	0x00000000
        /*0440*/ 	.word	0x00000080
        /*0444*/ 	.short	0x010a
        /*0446*/ 	.byte	0xff
	.zero		1


	//   ....[52]....
        /*0448*/ 	.word	0x00002da0
        /*044c*/ 	.word	0x00000000
        /*0450*/ 	.word	0x00000070
        /*0454*/ 	.short	0x010a
        /*0456*/ 	.byte	0xff
	.zero		1


	//   ....[53]....
        /*0458*/ 	.word	0x00002eb0
        /*045c*/ 	.word	0x00000003
        /*0460*/ 	.word	0x00000000
        /*0464*/ 	.short	0x0101
        /*0466*/ 	.byte	0xff
	.zero		1


	//   ....[54]....
        /*0468*/ 	.word	0x00002ec0
        /*046c*/ 	.word	0x000000ff
        /*0470*/ 	.word	0x00000000
        /*0474*/ 	.short	0x010a
        /*0476*/ 	.byte	0x04
	.zero		1


	//   ....[55]....
        /*0478*/ 	.word	0x00002ee0
        /*047c*/ 	.word	0x000000ff
        /*0480*/ 	.word	0x000000b0
        /*0484*/ 	.short	0x010a
        /*0486*/ 	.byte	0x08
	.zero		1


	//   ....[56]....
        /*0488*/ 	.word	0x00002fb0
        /*048c*/ 	.word	0x000000ff
        /*0490*/ 	.word	0x00000000
        /*0494*/ 	.short	0x010a
        /*0496*/ 	.byte	0x07
	.zero		1


	//   ....[57]....
        /*0498*/ 	.word	0x000030f0
        /*049c*/ 	.word	0x000000ff
        /*04a0*/ 	.word	0x00000000
        /*04a4*/ 	.short	0x010a
        /*04a6*/ 	.byte	0x04
	.zero		1


	//   ....[58]....
        /*04a8*/ 	.word	0x000032e0
        /*04ac*/ 	.word	0x000000ff
        /*04b0*/ 	.word	0x00000000
        /*04b4*/ 	.short	0x010a
        /*04b6*/ 	.byte	0x05
	.zero		1


	//   ....[59]....
        /*04b8*/ 	.word	0x00003370
        /*04bc*/ 	.word	0x000000ff
        /*04c0*/ 	.word	0x00000000
        /*04c4*/ 	.short	0x010a
        /*04c6*/ 	.byte	0x05
	.zero		1


	//   ....[60]....
        /*04c8*/ 	.word	0x00003400
        /*04cc*/ 	.word	0x000000ff
        /*04d0*/ 	.word	0x00000000
        /*04d4*/ 	.short	0x010a
        /*04d6*/ 	.byte	0x05
	.zero		1


	//   ....[61]....
        /*04d8*/ 	.word	0x00003490
        /*04dc*/ 	.word	0x000000ff
        /*04e0*/ 	.word	0x00000000
        /*04e4*/ 	.short	0x010a
        /*04e6*/ 	.byte	0x07
	.zero		1


	//   ....[62]....
        /*04e8*/ 	.word	0x00003910
        /*04ec*/ 	.word	0x00000000
        /*04f0*/ 	.word	0x00000070
        /*04f4*/ 	.short	0x010a
        /*04f6*/ 	.byte	0xff
	.zero		1


	//   ....[63]....
        /*04f8*/ 	.word	0x000039d0
        /*04fc*/ 	.word	0x00000000
        /*0500*/ 	.word	0x00000000
        /*0504*/ 	.short	0x0101
        /*0506*/ 	.byte	0xff
	.zero		1


	//   ....[64]....
        /*0508*/ 	.word	0x00003cf0
        /*050c*/ 	.word	0x000000ff
        /*0510*/ 	.word	0x00000068
        /*0514*/ 	.short	0x010a
        /*0516*/ 	.byte	0x07
	.zero		1


	//   ....[65]....
        /*0518*/ 	.word	0x00003ee0
        /*051c*/ 	.word	0x000000ff
        /*0520*/ 	.word	0x00000040
        /*0524*/ 	.short	0x010a
        /*0526*/ 	.byte	0x07
	.zero		1


	//   ....[66]....
        /*0528*/ 	.word	0x00004050
        /*052c*/ 	.word	0x000000ff
        /*0530*/ 	.word	0x00000020
        /*0534*/ 	.short	0x010b
        /*0536*/ 	.byte	0x07
	.zero		1


	//   ....[67]....
        /*0538*/ 	.word	0x00004060
        /*053c*/ 	.word	0x000000ff
        /*0540*/ 	.word	0x00000000
        /*0544*/ 	.short	0x0101
        /*0546*/ 	.byte	0x08
	.zero		1


	//   ....[68]....
        /*0548*/ 	.word	0x00004070
        /*054c*/ 	.word	0x000000ff
        /*0550*/ 	.word	0x00000048
        /*0554*/ 	.short	0x010a
        /*0556*/ 	.byte	0x07
	.zero		1


	//   ....[69]....
        /*0558*/ 	.word	0x000041c0
        /*055c*/ 	.word	0x000000ff
        /*0560*/ 	.word	0x00000028
        /*0564*/ 	.short	0x010b
        /*0566*/ 	.byte	0x07
	.zero		1


	//   ....[70]....
        /*0568*/ 	.word	0x000041d0
        /*056c*/ 	.word	0x000000ff
        /*0570*/ 	.word	0x00000000
        /*0574*/ 	.short	0x0101
        /*0576*/ 	.byte	0x08
	.zero		1


	//   ....[71]....
        /*0578*/ 	.word	0x000041e0
        /*057c*/ 	.word	0x000000ff
        /*0580*/ 	.word	0x00000050
        /*0584*/ 	.short	0x010a
        /*0586*/ 	.byte	0x07
	.zero		1


	//   ....[72]....
        /*0588*/ 	.word	0x00004360
        /*058c*/ 	.word	0x000000ff
        /*0590*/ 	.word	0x00000030
        /*0594*/ 	.short	0x010b
        /*0596*/ 	.byte	0x07
	.zero		1


	//   ....[73]....
        /*0598*/ 	.word	0x000043a0
        /*059c*/ 	.word	0x000000ff
        /*05a0*/ 	.word	0x00000000
        /*05a4*/ 	.short	0x0101
        /*05a6*/ 	.byte	0x08
	.zero		1


	//   ....[74]....
        /*05a8*/ 	.word	0x000043e0
        /*05ac*/ 	.word	0x000000ff
        /*05b0*/ 	.word	0x00000058
        /*05b4*/ 	.short	0x010a
        /*05b6*/ 	.byte	0x07
	.zero		1


	//   ....[75]....
        /*05b8*/ 	.word	0x00004620
        /*05bc*/ 	.word	0x000000ff
        /*05c0*/ 	.word	0x00000038
        /*05c4*/ 	.short	0x010b
        /*05c6*/ 	.byte	0x07
	.zero		1


	//   ....[76]....
        /*05c8*/ 	.word	0x00004640
        /*05cc*/ 	.word	0x000000ff
        /*05d0*/ 	.word	0x00000000
        /*05d4*/ 	.short	0x0101
        /*05d6*/ 	.byte	0x0d
	.zero		1


	//   ....[77]....
        /*05d8*/ 	.word	0x00004670
        /*05dc*/ 	.word	0x000000ff
        /*05e0*/ 	.word	0x00000040
        /*05e4*/ 	.short	0x010a
        /*05e6*/ 	.byte	0x07
	.zero		1


	//   ....[78]....
        /*05e8*/ 	.word	0x00004690
        /*05ec*/ 	.word	0x000000ff
        /*05f0*/ 	.word	0x00000048
        /*05f4*/ 	.short	0x010a
        /*05f6*/ 	.byte	0x07
	.zero		1


	//   ....[79]....
        /*05f8*/ 	.word	0x000046b0
        /*05fc*/ 	.word	0x000000ff
        /*0600*/ 	.word	0x00000050
        /*0604*/ 	.short	0x010a
        /*0606*/ 	.byte	0x07
	.zero		1


	//   ....[80]....
        /*0608*/ 	.word	0x000046f0
        /*060c*/ 	.word	0x00000000
        /*0610*/ 	.word	0x00000058
        /*0614*/ 	.short	0x010a
        /*0616*/ 	.byte	0xff
	.zero		1


	//   ....[81]....
        /*0618*/ 	.word	0x00004a20
        /*061c*/ 	.word	0x00000000
        /*0620*/ 	.word	0x00000070
        /*0624*/ 	.short	0x010a
        /*0626*/ 	.byte	0xff
	.zero		1


	//   ....[82]....
        /*0628*/ 	.word	0x00004b30
        /*062c*/ 	.word	0x00000000
        /*0630*/ 	.word	0x00000000
        /*0634*/ 	.short	0x0101
        /*0636*/ 	.byte	0xff
	.zero		1


	//   ....[83]....
        /*0638*/ 	.word	0x00005580
        /*063c*/ 	.word	0x000000ff
        /*0640*/ 	.word	0x00000020
        /*0644*/ 	.short	0x010a
        /*0646*/ 	.byte	0x30
	.zero		1


	//   ....[84]....
        /*0648*/ 	.word	0x000055c0
        /*064c*/ 	.word	0x00000040
        /*0650*/ 	.word	0x00000090
        /*0654*/ 	.short	0x010a
        /*0656*/ 	.byte	0xff
	.zero		1


	//   ....[85]....
        /*0658*/ 	.word	0x000056b0
        /*065c*/ 	.word	0x000000ff
        /*0660*/ 	.word	0x00000020
        /*0664*/ 	.short	0x010a
        /*0666*/ 	.byte	0x30
	.zero		1


	//   ....[86]....
        /*0668*/ 	.word	0x000057a0
        /*066c*/ 	.word	0x00000040
        /*0670*/ 	.word	0x00000090
        /*0674*/ 	.short	0x010a
        /*0676*/ 	.byte	0xff
	.zero		1


	//   ....[87]....
        /*0678*/ 	.word	0x00006270
        /*067c*/ 	.word	0x00000000
        /*0680*/ 	.word	0x00000000
        /*0684*/ 	.short	0x0101
        /*0686*/ 	.byte	0xff
	.zero		1


	//   ....[88]....
        /*0688*/ 	.word	0x00006280
        /*068c*/ 	.word	0x00000002
        /*0690*/ 	.word	0x00000020
        /*0694*/ 	.short	0x010a
        /*0696*/ 	.byte	0xff
	.zero		1


	//   ....[89]....
        /*0698*/ 	.word	0x00006360
        /*069c*/ 	.word	0x00000002
        /*06a0*/ 	.word	0x00000020
        /*06a4*/ 	.short	0x010a
        /*06a6*/ 	.byte	0xff
	.zero		1


	//   ....[90]....
        /*06a8*/ 	.word	0x00006ec0
        /*06ac*/ 	.word	0x00000048
        /*06b0*/ 	.word	0x00000000
        /*06b4*/ 	.short	0x0101
        /*06b6*/ 	.byte	0xff
	.zero		1


	//   ....[91]....
        /*06b8*/ 	.word	0x00006ee0
        /*06bc*/ 	.word	0x00000000
        /*06c0*/ 	.word	0x00000020
        /*06c4*/ 	.short	0x010a
        /*06c6*/ 	.byte	0xff
	.zero		1


	//   ....[92]....
        /*06c8*/ 	.word	0x00006fb0
        /*06cc*/ 	.word	0x00000000
        /*06d0*/ 	.word	0x00000020
        /*06d4*/ 	.short	0x010a
        /*06d6*/ 	.byte	0xff
	.zero		1


	//   ....[93]....
        /*06d8*/ 	.word	0x00007b10
        /*06dc*/ 	.word	0x00000048
        /*06e0*/ 	.word	0x00000000
        /*06e4*/ 	.short	0x0101
        /*06e6*/ 	.byte	0xff
	.zero		1


	//   ....[94]....
        /*06e8*/ 	.word	0x00007b30
        /*06ec*/ 	.word	0x00000000
        /*06f0*/ 	.word	0x00000020
        /*06f4*/ 	.short	0x010a
        /*06f6*/ 	.byte	0xff
	.zero		1


	//   ....[95]....
        /*06f8*/ 	.word	0x00007c00
        /*06fc*/ 	.word	0x00000000
        /*0700*/ 	.word	0x00000020
        /*0704*/ 	.short	0x010a
        /*0706*/ 	.byte	0xff
	.zero		1


	//   ....[96]....
        /*0708*/ 	.word	0x00007f40
        /*070c*/ 	.word	0x000000ff
        /*0710*/ 	.word	0x00000000
        /*0714*/ 	.short	0x0101
        /*0716*/ 	.byte	0x05
	.zero		1


	//   ....[97]....
        /*0718*/ 	.word	0x000087c0
        /*071c*/ 	.word	0x00000000
        /*0720*/ 	.word	0x00000000
        /*0724*/ 	.short	0x0101
        /*0726*/ 	.byte	0xff
	.zero		1


	//   ....[98]....
        /*0728*/ 	.word	0x00008a30
        /*072c*/ 	.word	0x000000ff
        /*0730*/ 	.word	0x00000000
        /*0734*/ 	.short	0x0101
        /*0736*/ 	.byte	0x04
	.zero		1


	//   ....[99]....
        /*0738*/ 	.word	0x00008a50
        /*073c*/ 	.word	0x00000002
        /*0740*/ 	.word	0x000000e0
        /*0744*/ 	.short	0x010a
        /*0746*/ 	.byte	0xff
	.zero		1


	//   ....[100]....
        /*0748*/ 	.word	0x00008ab0
        /*074c*/ 	.word	0x00000002
        /*0750*/ 	.word	0x00000010
        /*0754*/ 	.short	0x010a
        /*0756*/ 	.byte	0xff
	.zero		1


	//   ....[101]....
        /*0758*/ 	.word	0x00008b10
        /*075c*/ 	.word	0x00000002
        /*0760*/ 	.word	0x00000010
        /*0764*/ 	.short	0x010a
        /*0766*/ 	.byte	0xff
	.zero		1


	//   ....[102]....
        /*0768*/ 	.word	0x00008b60
        /*076c*/ 	.word	0x00000002
        /*0770*/ 	.word	0x00000070
        /*0774*/ 	.short	0x010a
        /*0776*/ 	.byte	0xff
	.zero		1


	//   ....[103]....
        /*0778*/ 	.word	0x00008bc0
        /*077c*/ 	.word	0x00000000
        /*0780*/ 	.word	0x00000000
        /*0784*/ 	.short	0x010a
        /*0786*/ 	.byte	0xff
	.zero		1


	//   ....[104]....
        /*0788*/ 	.word	0x00008c10
        /*078c*/ 	.word	0x00000000
        /*0790*/ 	.word	0x000000d0
        /*0794*/ 	.short	0x010a
        /*0796*/ 	.byte	0xff
	.zero		1


	//   ....[105]....
        /*0798*/ 	.word	0x00008c70
        /*079c*/ 	.word	0x00000000
        /*07a0*/ 	.word	0x00000080
        /*07a4*/ 	.short	0x010a
        /*07a6*/ 	.byte	0xff
	.zero		1


	//   ....[106]....
        /*07a8*/ 	.word	0x00008cc0
        /*07ac*/ 	.word	0x00000000
        /*07b0*/ 	.word	0x00000070
        /*07b4*/ 	.short	0x010a
        /*07b6*/ 	.byte	0xff
	.zero		1


	//   ....[107]....
        /*07b8*/ 	.word	0x00008d20
        /*07bc*/ 	.word	0x00000000
        /*07c0*/ 	.word	0x00000080
        /*07c4*/ 	.short	0x010a
        /*07c6*/ 	.byte	0xff
	.zero		1


	//   ....[108]....
        /*07c8*/ 	.word	0x00008d70
        /*07cc*/ 	.word	0x00000000
        /*07d0*/ 	.word	0x00000070
        /*07d4*/ 	.short	0x010a
        /*07d6*/ 	.byte	0xff
	.zero		1


	//   ....[109]....
        /*07d8*/ 	.word	0x00008dd0
        /*07dc*/ 	.word	0x00000002
        /*07e0*/ 	.word	0x000000b0
        /*07e4*/ 	.short	0x010a
        /*07e6*/ 	.byte	0xff
	.zero		1


	//   ....[110]....
        /*07e8*/ 	.word	0x00008e30
        /*07ec*/ 	.word	0x00000000
        /*07f0*/ 	.word	0x00000000
        /*07f4*/ 	.short	0x010a
        /*07f6*/ 	.byte	0xff
	.zero		1


	//   ....[111]....
        /*07f8*/ 	.word	0x00008e90
        /*07fc*/ 	.word	0x00000000
        /*0800*/ 	.word	0x00000000
        /*0804*/ 	.short	0x010a
        /*0806*/ 	.byte	0xff
	.zero		1


	//   ....[112]....
        /*0808*/ 	.word	0x00008ef0
        /*080c*/ 	.word	0x00000000
        /*0810*/ 	.word	0x00000000
        /*0814*/ 	.short	0x010a
        /*0816*/ 	.byte	0xff
	.zero		1


	//   ....[113]....
        /*0818*/ 	.word	0x00008f50
        /*081c*/ 	.word	0x00000000
        /*0820*/ 	.word	0x00000000
        /*0824*/ 	.short	0x010a
        /*0826*/ 	.byte	0xff
	.zero		1


	//   ....[114]....
        /*0828*/ 	.word	0x00008fb0
        /*082c*/ 	.word	0x00000000
        /*0830*/ 	.word	0x00000000
        /*0834*/ 	.short	0x010a
        /*0836*/ 	.byte	0xff
	.zero		1


	//   ....[115]....
        /*0838*/ 	.word	0x00009000
        /*083c*/ 	.word	0x00000000
        /*0840*/ 	.word	0x00000070
        /*0844*/ 	.short	0x010a
        /*0846*/ 	.byte	0xff
	.zero		1


	//   ....[116]....
        /*0848*/ 	.word	0x00009060
        /*084c*/ 	.word	0x00000000
        /*0850*/ 	.word	0x00000068
        /*0854*/ 	.short	0x010a
        /*0856*/ 	.byte	0xff
	.zero		1


	//   ....[117]....
        /*0858*/ 	.word	0x000090c0
        /*085c*/ 	.word	0x00000000
        /*0860*/ 	.word	0x00000040
        /*0864*/ 	.short	0x010a
        /*0866*/ 	.byte	0xff
	.zero		1


	//   ....[118]....
        /*0868*/ 	.word	0x00009120
        /*086c*/ 	.word	0x00000000
        /*0870*/ 	.word	0x00000048
        /*0874*/ 	.short	0x010a
        /*0876*/ 	.byte	0xff
	.zero		1


	//   ....[119]....
        /*0878*/ 	.word	0x00009180
        /*087c*/ 	.word	0x00000000
        /*0880*/ 	.word	0x00000050
        /*0884*/ 	.short	0x010a
        /*0886*/ 	.byte	0xff
	.zero		1


	//   ....[120]....
        /*0888*/ 	.word	0x000091e0
        /*088c*/ 	.word	0x00000000
        /*0890*/ 	.word	0x00000058
        /*0894*/ 	.short	0x010a
        /*0896*/ 	.byte	0xff
	.zero		1


	//   ....[121]....
        /*0898*/ 	.word	0x00009240
        /*089c*/ 	.word	0x00000000
        /*08a0*/ 	.word	0x00000040
        /*08a4*/ 	.short	0x010a
        /*08a6*/ 	.byte	0xff
	.zero		1


	//   ....[122]....
        /*08a8*/ 	.word	0x000092a0
        /*08ac*/ 	.word	0x00000000
        /*08b0*/ 	.word	0x00000048
        /*08b4*/ 	.short	0x010a
        /*08b6*/ 	.byte	0xff
	.zero		1


	//   ....[123]....
        /*08b8*/ 	.word	0x00009300
        /*08bc*/ 	.word	0x00000000
        /*08c0*/ 	.word	0x00000050
        /*08c4*/ 	.short	0x010a
        /*08c6*/ 	.byte	0xff
	.zero		1


	//   ....[124]....
        /*08c8*/ 	.word	0x00009350
        /*08cc*/ 	.word	0x00000000
        /*08d0*/ 	.word	0x00000070
        /*08d4*/ 	.short	0x010a
        /*08d6*/ 	.byte	0xff
	.zero		1


	//   ....[125]....
        /*08d8*/ 	.word	0x000093b0
        /*08dc*/ 	.word	0x00000002
        /*08e0*/ 	.word	0x00000020
        /*08e4*/ 	.short	0x010a
        /*08e6*/ 	.byte	0xff
	.zero		1


	//   ....[126]....
        /*08e8*/ 	.word	0x00009400
        /*08ec*/ 	.word	0x00000040
        /*08f0*/ 	.word	0x00000090
        /*08f4*/ 	.short	0x010a
        /*08f6*/ 	.byte	0xff
	.zero		1


	//   ....[127]....
        /*08f8*/ 	.word	0x00009450
        /*08fc*/ 	.word	0x00000002
        /*0900*/ 	.word	0x00000020
        /*0904*/ 	.short	0x010a
        /*0906*/ 	.byte	0xff
	.zero		1


	//   ....[128]....
        /*0908*/ 	.word	0x000094a0
        /*090c*/ 	.word	0x00000000
        /*0910*/ 	.word	0x00000020
        /*0914*/ 	.short	0x010a
        /*0916*/ 	.byte	0xff
	.zero		1


	//   ....[129]....
        /*0918*/ 	.word	0x000094f0
        /*091c*/ 	.word	0x00000000
        /*0920*/ 	.word	0x00000020
        /*0924*/ 	.short	0x010a
        /*0926*/ 	.byte	0xff
	.zero		1


	//----- nvinfo : EIATTR_NUM_MBARRIERS
	.align		4
.L_47:
        /*0928*/ 	.byte	0x03, 0x38
        /*092a*/ 	.short	0x001e


	//----- nvinfo : EIATTR_EXIT_INSTR_OFFSETS
	.align		4
        /*092c*/ 	.byte	0x04, 0x1c
        /*092e*/ 	.short	(.L_49 - .L_48)


	//   ....[0]....
.L_48:
        /*0930*/ 	.word	0x00002380


	//   ....[1]....
        /*0934*/ 	.word	0x00002870


	//   ....[2]....
        /*0938*/ 	.word	0x000028d0


	//   ....[3]....
        /*093c*/ 	.word	0x000036f0


	//   ....[4]....
        /*0940*/ 	.word	0x00004720


	//   ....[5]....
        /*0944*/ 	.word	0x00004760


	//   ....[6]....
        /*0948*/ 	.word	0x00008920


	//   ....[7]....
        /*094c*/ 	.word	0x000089a0


	//   ....[8]....
        /*0950*/ 	.word	0x000089d0


	//   ....[9]....
        /*0954*/ 	.word	0x00008a40


	//----- nvinfo : EIATTR_MAX_THREADS
	.align		4
.L_49:
        /*0958*/ 	.byte	0x04, 0x05
        /*095a*/ 	.short	(.L_51 - .L_50)
.L_50:
        /*095c*/ 	.word	0x00000100
        /*0960*/ 	.word	0x00000001
        /*0964*/ 	.word	0x00000001


	//----- nvinfo : EIATTR_CRS_STACK_SIZE
	.align		4
.L_51:
        /*0968*/ 	.byte	0x04, 0x1e
        /*096a*/ 	.short	(.L_53 - .L_52)
.L_52:
        /*096c*/ 	.word	0x00000000


	//----- nvinfo : EIATTR_CBANK_PARAM_SIZE
	.align		4
.L_53:
        /*0970*/ 	.byte	0x03, 0x19
        /*0972*/ 	.short	0x0800


	//----- nvinfo : EIATTR_PARAM_CBANK
	.align		4
        /*0974*/ 	.byte	0x04, 0x0a
        /*0976*/ 	.short	(.L_55 - .L_54)
	.align		4
.L_54:
        /*0978*/ 	.word	index@(.nv.constant0._ZN7cutlass13device_kernelINS_4gemm6kernel13GemmUniversalIN4cute5tupleIJiiiiEEENS1_10collective13CollectiveMmaINS1_35MainloopSm100TmaUmmaWarpSpecializedILi2ELi2ELi4ENS5_IJNS4_1CILi1EEESB_SB_EEEEENS5_IJNSA_ILi128EEESE_NSA_ILi32EEEEEENS_6half_tENS5_IJlSB_lEEESH_SI_NS4_8TiledMMAINS4_8MMA_AtomIJNS4_20SM100_MMA_F16BF16_SSISH_SH_fLi128ELi128ELNS4_4UMMA5MajorE0ELSN_0ELNSM_7ScaleInE0ELSO_0EEEEEENS4_6LayoutISC_NS5_IJNSA_ILi0EEESS_SS_EEEEENS5_IJNS4_10UnderscoreESV_SV_EEEEENS4_13SM90_TMA_LOADENS4_14ComposedLayoutINS4_7SwizzleILi2ELi4ELi3EEENS4_18smem_ptr_flag_bitsILi16EEENSR_INS5_IJNSA_ILi8EEESF_EEENS5_IJSF_SB_EEEEEEEvNS4_8identityESY_S18_vS19_EENS_8epilogue10collective18CollectiveEpilogueINS1B_23Sm100TmaWarpSpecializedILi4ELi2ELi32ELb1ELb0EEEJSG_NS5_IJNSR_ISE_SB_EENSR_ISF_SB_EEEEESH_SI_SH_SI_NS1B_6fusion15FusionCallbacksIS1F_NS1J_17LinearCombinationISH_fSH_fLNS_15FloatRoundStyleE2EEESG_S1I_JEEENS4_5SM1004TMEM4LOAD26SM100_TMEM_LOAD_32dp32b32xESY_S18_NS4_39AutoVectorizingCopyWithAssumedAlignmentILi128EEENS4_14SM90_TMA_STOREES18_S1U_S1U_EEEvvEEEEvNT_6ParamsE)
        /*097c*/ 	.short	0x0380
        /*097e*/ 	.short	0x0800


	//----- nvinfo : EIATTR_SW_WAR
	.align		4
.L_55:
        /*0980*/ 	.byte	0x04, 0x36
        /*0982*/ 	.short	(.L_57 - .L_56)
.L_56:
        /*0984*/ 	.word	0x00000008
.L_57:


//--------------------- .nv.callgraph             --------------------------
	.section	.nv.callgraph,"",@"SHT_CUDA_CALLGRAPH"
	.align	4
	.sectionentsize	8
	.align		4
        /*0000*/ 	.word	0x00000000
	.align		4
        /*0004*/ 	.word	0xffffffff
	.align		4
        /*0008*/ 	.word	index@(_ZN7cutlass13device_kernelINS_4gemm6kernel13GemmUniversalIN4cute5tupleIJiiiiEEENS1_10collective13CollectiveMmaINS1_35MainloopSm100TmaUmmaWarpSpecializedILi2ELi2ELi4ENS5_IJNS4_1CILi1EEESB_SB_EEEEENS5_IJNSA_ILi128EEESE_NSA_ILi32EEEEEENS_6half_tENS5_IJlSB_lEEESH_SI_NS4_8TiledMMAINS4_8MMA_AtomIJNS4_20SM100_MMA_F16BF16_SSISH_SH_fLi128ELi128ELNS4_4UMMA5MajorE0ELSN_0ELNSM_7ScaleInE0ELSO_0EEEEEENS4_6LayoutISC_NS5_IJNSA_ILi0EEESS_SS_EEEEENS5_IJNS4_10UnderscoreESV_SV_EEEEENS4_13SM90_TMA_LOADENS4_14ComposedLayoutINS4_7SwizzleILi2ELi4ELi3EEENS4_18smem_ptr_flag_bitsILi16EEENSR_INS5_IJNSA_ILi8EEESF_EEENS5_IJSF_SB_EEEEEEEvNS4_8identityESY_S18_vS19_EENS_8epilogue10collective18CollectiveEpilogueINS1B_23Sm100TmaWarpSpecializedILi4ELi2ELi32ELb1ELb0EEEJSG_NS5_IJNSR_ISE_SB_EENSR_ISF_SB_EEEEESH_SI_SH_SI_NS1B_6fusion15FusionCallbacksIS1F_NS1J_17LinearCombinationISH_fSH_fLNS_15FloatRoundStyleE2EEESG_S1I_JEEENS4_5SM1004TMEM4LOAD26SM100_TMEM_LOAD_32dp32b32xESY_S18_NS4_39AutoVectorizingCopyWithAssumedAlignmentILi128EEENS4_14SM90_TMA_STOREES18_S1U_S1U_EEEvvEEEEvNT_6ParamsE)
	.align		4
        /*000c*/ 	.word	index@(__assertfail)
	.align		4
        /*0010*/ 	.word	0x00000000
	.align		4
        /*0014*/ 	.word	0xfffffffe
	.align		4
        /*0018*/ 	.word	0x00000000
	.align		4
        /*001c*/ 	.word	0xfffffffd
	.align		4
        /*0020*/ 	.word	0x00000000
	.align		4
        /*0024*/ 	.word	0xfffffffc


//--------------------- .nv.constant4             --------------------------
	.section	.nv.constant4,"a",@progbits
	.align	8
	.align		8
.nv.constant4:
        /*0000*/ 	.dword	__assertfail
	.align		8
        /*0008*/ 	.dword	__unnamed_1
	.align		8
        /*0010*/ 	.dword	__unnamed_2
	.align		8
        /*0018*/ 	.dword	_ZN40_INTERNAL_6e2a0a3e_4_k_cu_3bea9743_275054cuda3std3__45__cpo5beginE
	.align		8
        /*0020*/ 	.dword	_ZN40_INTERNAL_6e2a0a3e_4_k_cu_3bea9743_275054cuda3std3__45__cpo3endE
	.align		8
        /*0028*/ 	.dword	_ZN40_INTERNAL_6e2a0a3e_4_k_cu_3bea9743_275054cuda3std3__45__cpo6cbeginE
	.align		8
        /*0030*/ 	.dword	_ZN40_INTERNAL_6e2a0a3e_4_k_cu_3bea9743_275054cuda3std3__45__cpo4cendE
	.align		8
        /*0038*/ 	.dword	_ZN40_INTERNAL_6e2a0a3e_4_k_cu_3bea9743_275054cuda3std3__442_GLOBAL__N__6e2a0a3e_4_k_cu_3bea9743_275056ignoreE
	.align		8
        /*0040*/ 	.dword	_ZN40_INTERNAL_6e2a0a3e_4_k_cu_3bea9743_275054cuda3std3__419piecewise_constructE
	.align		8
        /*0048*/ 	.dword	_ZN40_INTERNAL_6e2a0a3e_4_k_cu_3bea9743_275054cuda3std3__48in_placeE
	.align		8
        /*0050*/ 	.dword	_ZN40_INTERNAL_6e2a0a3e_4_k_cu_3bea9743_275054cuda3std6ranges3__45__cpo4swapE
	.align		8
        /*0058*/ 	.dword	_ZN40_INTERNAL_6e2a0a3e_4_k_cu_3bea9743_275054cuda3std6ranges3__45__cpo9iter_moveE
	.align		8
        /*0060*/ 	.dword	_ZN40_INTERNAL_6e2a0a3e_4_k_cu_3bea9743_275054cute7productE
	.align		8
        /*0068*/ 	.dword	_ZN40_INTERNAL_6e2a0a3e_4_k_cu_3bea9743_275054cute1_E
	.align		8
        /*0070*/ 	.dword	$str$25
	.align		8
        /*0078*/ 	.dword	$str$26
	.align		8
        /*0080*/ 	.dword	$str$27
	.align		8
        /*0088*/ 	.dword	$str$28


//--------------------- .text._ZN7cutlass13device_kernelINS_4gemm6kernel13GemmUniversalIN4cute5tupleIJiiiiEEENS1_10collective13CollectiveMmaINS1_35MainloopSm100TmaUmmaWarpSpecializedILi2ELi2ELi4ENS5_IJNS4_1CILi1EEESB_SB_EEEEENS5_IJNSA_ILi128EEESE_NSA_ILi32EEEEEENS_6half_tENS5_IJlSB_lEEESH_SI_NS4_8TiledMMAINS4_8MMA_AtomIJNS4_20SM100_MMA_F16BF16_SSISH_SH_fLi128ELi128ELNS4_4UMMA5MajorE0ELSN_0ELNSM_7ScaleInE0ELSO_0EEEEEENS4_6LayoutISC_NS5_IJNSA_ILi0EEESS_SS_EEEEENS5_IJNS4_10UnderscoreESV_SV_EEEEENS4_13SM90_TMA_LOADENS4_14ComposedLayoutINS4_7SwizzleILi2ELi4ELi3EEENS4_18smem_ptr_flag_bitsILi16EEENSR_INS5_IJNSA_ILi8EEESF_EEENS5_IJSF_SB_EEEEEEEvNS4_8identityESY_S18_vS19_EENS_8epilogue10collective18CollectiveEpilogueINS1B_23Sm100TmaWarpSpecializedILi4ELi2ELi32ELb1ELb0EEEJSG_NS5_IJNSR_ISE_SB_EENSR_ISF_SB_EEEEESH_SI_SH_SI_NS1B_6fusion15FusionCallbacksIS1F_NS1J_17LinearCombinationISH_fSH_fLNS_15FloatRoundStyleE2EEESG_S1I_JEEENS4_5SM1004TMEM4LOAD26SM100_TMEM_LOAD_32dp32b32xESY_S18_NS4_39AutoVectorizingCopyWithAssumedAlignmentILi128EEENS4_14SM90_TMA_STOREES18_S1U_S1U_EEEvvEEEEvNT_6ParamsE --------------------------
	.section	.text._ZN7cutlass13device_kernelINS_4gemm6kernel13GemmUniversalIN4cute5tupleIJiiiiEEENS1_10collective13CollectiveMmaINS1_35MainloopSm100TmaUmmaWarpSpecializedILi2ELi2ELi4ENS5_IJNS4_1CILi1EEESB_SB_EEEEENS5_IJNSA_ILi128EEESE_NSA_ILi32EEEEEENS_6half_tENS5_IJlSB_lEEESH_SI_NS4_8TiledMMAINS4_8MMA_AtomIJNS4_20SM100_MMA_F16BF16_SSISH_SH_fLi128ELi128ELNS4_4UMMA5MajorE0ELSN_0ELNSM_7ScaleInE0ELSO_0EEEEEENS4_6LayoutISC_NS5_IJNSA_ILi0EEESS_SS_EEEEENS5_IJNS4_10UnderscoreESV_SV_EEEEENS4_13SM90_TMA_LOADENS4_14ComposedLayoutINS4_7SwizzleILi2ELi4ELi3EEENS4_18smem_ptr_flag_bitsILi16EEENSR_INS5_IJNSA_ILi8EEESF_EEENS5_IJSF_SB_EEEEEEEvNS4_8identityESY_S18_vS19_EENS_8epilogue10collective18CollectiveEpilogueINS1B_23Sm100TmaWarpSpecializedILi4ELi2ELi32ELb1ELb0EEEJSG_NS5_IJNSR_ISE_SB_EENSR_ISF_SB_EEEEESH_SI_SH_SI_NS1B_6fusion15FusionCallbacksIS1F_NS1J_17LinearCombinationISH_fSH_fLNS_15FloatRoundStyleE2EEESG_S1I_JEEENS4_5SM1004TMEM4LOAD26SM100_TMEM_LOAD_32dp32b32xESY_S18_NS4_39AutoVectorizingCopyWithAssumedAlignmentILi128EEENS4_14SM90_TMA_STOREES18_S1U_S1U_EEEvvEEEEvNT_6ParamsE,"ax",@progbits
	.align	128
.text._ZN7cutlass13device_kernelINS_4gemm6kernel13GemmUniversalIN4cute5tupleIJiiiiEEENS1_10collective13CollectiveMmaINS1_35MainloopSm100TmaUmmaWarpSpecializedILi2ELi2ELi4ENS5_IJNS4_1CILi1EEESB_SB_EEEEENS5_IJNSA_ILi128EEESE_NSA_ILi32EEEEEENS_6half_tENS5_IJlSB_lEEESH_SI_NS4_8TiledMMAINS4_8MMA_AtomIJNS4_20SM100_MMA_F16BF16_SSISH_SH_fLi128ELi128ELNS4_4UMMA5MajorE0ELSN_0ELNSM_7ScaleInE0ELSO_0EEEEEENS4_6LayoutISC_NS5_IJNSA_ILi0EEESS_SS_EEEEENS5_IJNS4_10UnderscoreESV_SV_EEEEENS4_13SM90_TMA_LOADENS4_14ComposedLayoutINS4_7SwizzleILi2ELi4ELi3EEENS4_18smem_ptr_flag_bitsILi16EEENSR_INS5_IJNSA_ILi8EEESF_EEENS5_IJSF_SB_EEEEEEEvNS4_8identityESY_S18_vS19_EENS_8epilogue10collective18CollectiveEpilogueINS1B_23Sm100TmaWarpSpecializedILi4ELi2ELi32ELb1ELb0EEEJSG_NS5_IJNSR_ISE_SB_EENSR_ISF_SB_EEEEESH_SI_SH_SI_NS1B_6fusion15FusionCallbacksIS1F_NS1J_17LinearCombinationISH_fSH_fLNS_15FloatRoundStyleE2EEESG_S1I_JEEENS4_5SM1004TMEM4LOAD26SM100_TMEM_LOAD_32dp32b32xESY_S18_NS4_39AutoVectorizingCopyWithAssumedAlignmentILi128EEENS4_14SM90_TMA_STOREES18_S1U_S1U_EEEvvEEEEvNT_6ParamsE:
        .type           _ZN7cutlass13device_kernelINS_4gemm6kernel13GemmUniversalIN4cute5tupleIJiiiiEEENS1_10collective13CollectiveMmaINS1_35MainloopSm100TmaUmmaWarpSpecializedILi2ELi2ELi4ENS5_IJNS4_1CILi1EEESB_SB_EEEEENS5_IJNSA_ILi128EEESE_NSA_ILi32EEEEEENS_6half_tENS5_IJlSB_lEEESH_SI_NS4_8TiledMMAINS4_8MMA_AtomIJNS4_20SM100_MMA_F16BF16_SSISH_SH_fLi128ELi128ELNS4_4UMMA5MajorE0ELSN_0ELNSM_7ScaleInE0ELSO_0EEEEEENS4_6LayoutISC_NS5_IJNSA_ILi0EEESS_SS_EEEEENS5_IJNS4_10UnderscoreESV_SV_EEEEENS4_13SM90_TMA_LOADENS4_14ComposedLayoutINS4_7SwizzleILi2ELi4ELi3EEENS4_18smem_ptr_flag_bitsILi16EEENSR_INS5_IJNSA_ILi8EEESF_EEENS5_IJSF_SB_EEEEEEEvNS4_8identityESY_S18_vS19_EENS_8epilogue10collective18CollectiveEpilogueINS1B_23Sm100TmaWarpSpecializedILi4ELi2ELi32ELb1ELb0EEEJSG_NS5_IJNSR_ISE_SB_EENSR_ISF_SB_EEEEESH_SI_SH_SI_NS1B_6fusion15FusionCallbacksIS1F_NS1J_17LinearCombinationISH_fSH_fLNS_15FloatRoundStyleE2EEESG_S1I_JEEENS4_5SM1004TMEM4LOAD26SM100_TMEM_LOAD_32dp32b32xESY_S18_NS4_39AutoVectorizingCopyWithAssumedAlignmentILi128EEENS4_14SM90_TMA_STOREES18_S1U_S1U_EEEvvEEEEvNT_6ParamsE,@function
        .size           _ZN7cutlass13device_kernelINS_4gemm6kernel13GemmUniversalIN4cute5tupleIJiiiiEEENS1_10collective13CollectiveMmaINS1_35MainloopSm100TmaUmmaWarpSpecializedILi2ELi2ELi4ENS5_IJNS4_1CILi1EEESB_SB_EEEEENS5_IJNSA_ILi128EEESE_NSA_ILi32EEEEEENS_6half_tENS5_IJlSB_lEEESH_SI_NS4_8TiledMMAINS4_8MMA_AtomIJNS4_20SM100_MMA_F16BF16_SSISH_SH_fLi128ELi128ELNS4_4UMMA5MajorE0ELSN_0ELNSM_7ScaleInE0ELSO_0EEEEEENS4_6LayoutISC_NS5_IJNSA_ILi0EEESS_SS_EEEEENS5_IJNS4_10UnderscoreESV_SV_EEEEENS4_13SM90_TMA_LOADENS4_14ComposedLayoutINS4_7SwizzleILi2ELi4ELi3EEENS4_18smem_ptr_flag_bitsILi16EEENSR_INS5_IJNSA_ILi8EEESF_EEENS5_IJSF_SB_EEEEEEEvNS4_8identityESY_S18_vS19_EENS_8epilogue10collective18CollectiveEpilogueINS1B_23Sm100TmaWarpSpecializedILi4ELi2ELi32ELb1ELb0EEEJSG_NS5_IJNSR_ISE_SB_EENSR_ISF_SB_EEEEESH_SI_SH_SI_NS1B_6fusion15FusionCallbacksIS1F_NS1J_17LinearCombinationISH_fSH_fLNS_15FloatRoundStyleE2EEESG_S1I_JEEENS4_5SM1004TMEM4LOAD26SM100_TMEM_LOAD_32dp32b32xESY_S18_NS4_39AutoVectorizingCopyWithAssumedAlignmentILi128EEENS4_14SM90_TMA_STOREES18_S1U_S1U_EEEvvEEEEvNT_6ParamsE,(.L_x_170 - _ZN7cutlass13device_kernelINS_4gemm6kernel13GemmUniversalIN4cute5tupleIJiiiiEEENS1_10collective13CollectiveMmaINS1_35MainloopSm100TmaUmmaWarpSpecializedILi2ELi2ELi4ENS5_IJNS4_1CILi1EEESB_SB_EEEEENS5_IJNSA_ILi128EEESE_NSA_ILi32EEEEEENS_6half_tENS5_IJlSB_lEEESH_SI_NS4_8TiledMMAINS4_8MMA_AtomIJNS4_20SM100_MMA_F16BF16_SSISH_SH_fLi128ELi128ELNS4_4UMMA5MajorE0ELSN_0ELNSM_7ScaleInE0ELSO_0EEEEEENS4_6LayoutISC_NS5_IJNSA_ILi0EEESS_SS_EEEEENS5_IJNS4_10UnderscoreESV_SV_EEEEENS4_13SM90_TMA_LOADENS4_14ComposedLayoutINS4_7SwizzleILi2ELi4ELi3EEENS4_18smem_ptr_flag_bitsILi16EEENSR_INS5_IJNSA_ILi8EEESF_EEENS5_IJSF_SB_EEEEEEEvNS4_8identityESY_S18_vS19_EENS_8epilogue10collective18CollectiveEpilogueINS1B_23Sm100TmaWarpSpecializedILi4ELi2ELi32ELb1ELb0EEEJSG_NS5_IJNSR_ISE_SB_EENSR_ISF_SB_EEEEESH_SI_SH_SI_NS1B_6fusion15FusionCallbacksIS1F_NS1J_17LinearCombinationISH_fSH_fLNS_15FloatRoundStyleE2EEESG_S1I_JEEENS4_5SM1004TMEM4LOAD26SM100_TMEM_LOAD_32dp32b32xESY_S18_NS4_39AutoVectorizingCopyWithAssumedAlignmentILi128EEENS4_14SM90_TMA_STOREES18_S1U_S1U_EEEvvEEEEvNT_6ParamsE)
        .other          _ZN7cutlass13device_kernelINS_4gemm6kernel13GemmUniversalIN4cute5tupleIJiiiiEEENS1_10collective13CollectiveMmaINS1_35MainloopSm100TmaUmmaWarpSpecializedILi2ELi2ELi4ENS5_IJNS4_1CILi1EEESB_SB_EEEEENS5_IJNSA_ILi128EEESE_NSA_ILi32EEEEEENS_6half_tENS5_IJlSB_lEEESH_SI_NS4_8TiledMMAINS4_8MMA_AtomIJNS4_20SM100_MMA_F16BF16_SSISH_SH_fLi128ELi128ELNS4_4UMMA5MajorE0ELSN_0ELNSM_7ScaleInE0ELSO_0EEEEEENS4_6LayoutISC_NS5_IJNSA_ILi0EEESS_SS_EEEEENS5_IJNS4_10UnderscoreESV_SV_EEEEENS4_13SM90_TMA_LOADENS4_14ComposedLayoutINS4_7SwizzleILi2ELi4ELi3EEENS4_18smem_ptr_flag_bitsILi16EEENSR_INS5_IJNSA_ILi8EEESF_EEENS5_IJSF_SB_EEEEEEEvNS4_8identityESY_S18_vS19_EENS_8epilogue10collective18CollectiveEpilogueINS1B_23Sm100TmaWarpSpecializedILi4ELi2ELi32ELb1ELb0EEEJSG_NS5_IJNSR_ISE_SB_EENSR_ISF_SB_EEEEESH_SI_SH_SI_NS1B_6fusion15FusionCallbacksIS1F_NS1J_17LinearCombinationISH_fSH_fLNS_15FloatRoundStyleE2EEESG_S1I_JEEENS4_5SM1004TMEM4LOAD26SM100_TMEM_LOAD_32dp32b32xESY_S18_NS4_39AutoVectorizingCopyWithAssumedAlignmentILi128EEENS4_14SM90_TMA_STOREES18_S1U_S1U_EEEvvEEEEvNT_6ParamsE,@"STO_CUDA_ENTRY STV_DEFAULT"
_ZN7cutlass13device_kernelINS_4gemm6kernel13GemmUniversalIN4cute5tupleIJiiiiEEENS1_10collective13CollectiveMmaINS1_35MainloopSm100TmaUmmaWarpSpecializedILi2ELi2ELi4ENS5_IJNS4_1CILi1EEESB_SB_EEEEENS5_IJNSA_ILi128EEESE_NSA_ILi32EEEEEENS_6half_tENS5_IJlSB_lEEESH_SI_NS4_8TiledMMAINS4_8MMA_AtomIJNS4_20SM100_MMA_F16BF16_SSISH_SH_fLi128ELi128ELNS4_4UMMA5MajorE0ELSN_0ELNSM_7ScaleInE0ELSO_0EEEEEENS4_6LayoutISC_NS5_IJNSA_ILi0EEESS_SS_EEEEENS5_IJNS4_10UnderscoreESV_SV_EEEEENS4_13SM90_TMA_LOADENS4_14ComposedLayoutINS4_7SwizzleILi2ELi4ELi3EEENS4_18smem_ptr_flag_bitsILi16EEENSR_INS5_IJNSA_ILi8EEESF_EEENS5_IJSF_SB_EEEEEEEvNS4_8identityESY_S18_vS19_EENS_8epilogue10collective18CollectiveEpilogueINS1B_23Sm100TmaWarpSpecializedILi4ELi2ELi32ELb1ELb0EEEJSG_NS5_IJNSR_ISE_SB_EENSR_ISF_SB_EEEEESH_SI_SH_SI_NS1B_6fusion15FusionCallbacksIS1F_NS1J_17LinearCombinationISH_fSH_fLNS_15FloatRoundStyleE2EEESG_S1I_JEEENS4_5SM1004TMEM4LOAD26SM100_TMEM_LOAD_32dp32b32xESY_S18_NS4_39AutoVectorizingCopyWithAssumedAlignmentILi128EEENS4_14SM90_TMA_STOREES18_S1U_S1U_EEEvvEEEEvNT_6ParamsE:
[----:B------:R-:W1:Y:S01]  /*0000*/  LDC R1, c[0x0][0x37c] ;  /* 0x0000df00ff017b82 */ /* 0x000e620000000800 */
[----:B------:R-:W2:Y:S01]  /*0010*/  S2R R101, SR_TID.X ;  /* 0x0000000000657919 */ /* 0x000ea20000002100 */
[----:B------:R-:W3:Y:S01]  /*0020*/  LDCU.64 UR4, c[0x0][0x890] ;  /* 0x00011200ff0477ac */ /* 0x000ee20008000a00 */
[----:B------:R-:W-:Y:S02]  /*0030*/  PRMT R88, RZ, 0x7610, R88 ;  /* 0x00007610ff587816 */ /* 0x000fe40000000058 */
[----:B------:R-:W-:Y:S01]  /*0040*/  ELECT P5, URZ, PT ;  /* 0x0000000000ff782f */ /* 0x000fe200038a0000 */
[----:B------:R-:W4:Y:S01]  /*0050*/  LDCU.64 UR46, c[0x0][0x358] ;  /* 0x00006b00ff2e77ac */ /* 0x000f220008000a00 */
[----:B---3--:R-:W-:-:S04]  /*0060*/  UISETP.NE.U32.AND UP0, UPT, UR4, URZ, UPT ;  /* 0x000000ff0400728c */ /* 0x008fc8000bf05070 */
[----:B------:R-:W-:Y:S01]  /*0070*/  UISETP.NE.AND.EX UP0, UPT, UR5, URZ, UPT, UP0 ;  /* 0x000000ff0500728c */ /* 0x000fe2000bf05300 */
[----:B--2---:R-:W-:-:S05]  /*0080*/  SHF.R.U32.HI R92, RZ, 0x5, R101 ;  /* 0x00000005ff5c7819 */ /* 0x004fca0000011665 */
[----:B------:R-:W2:Y:S02]  /*0090*/  SHFL.IDX PT, R0, R92, RZ, 0x1f ;  /* 0x00001fff5c007589 */ /* 0x000ea400000e0000 */
[----:B--2---:R-:W-:Y:S01]  /*00a0*/  R2UR UR8, R0 ;  /* 0x00000000000872ca */ /* 0x004fe200000e0000 */
[----:B-1--4-:R-:W-:-:S14]  /*00b0*/  BRA.U UP0, `(.L_x_0) ;  /* 0x00000001002c7547 */ /* 0x012fdc000b800000 */
[----:B------:R-:W1:Y:S02]  /*00c0*/  LDCU.64 UR6, c[0x0][0x888] ;  /* 0x00011100ff0677ac */ /* 0x000e640008000a00 */
[----:B-1----:R-:W-:-:S04]  /*00d0*/  UISETP.NE.U32.AND UP0, UPT, UR6, URZ, UPT ;  /* 0x000000ff0600728c */ /* 0x002fc8000bf05070 */
[----:B------:R-:W-:-:S09]  /*00e0*/  UISETP.NE.AND.EX UP0, UPT, UR7, URZ, UPT, UP0 ;  /* 0x000000ff0700728c */ /* 0x000fd2000bf05300 */
[----:B------:R-:W-:Y:S05]  /*00f0*/  BRA.U !UP0, `(.L_x_1) ;  /* 0x0000000108107547 */ /* 0x000fea000b800000 */
[----:B------:R-:W1:Y:S02]  /*0100*/  LDC.64 R2, c[0x0][0x888] ;  /* 0x00022200ff027b82 */ /* 0x000e640000000a00 */
[----:B-1----:R1:W5:Y:S01]  /*0110*/  LDG.E R49, desc[UR46][R2.64] ;  /* 0x0000002e02317981 */ /* 0x002362000c1e1900 */
[----:B------:R-:W-:Y:S01]  /*0120*/  HFMA2 R88, -RZ, RZ, 0, 5.9604644775390625e-08 ;  /* 0x00000001ff587431 */ /* 0x000fe200000001ff */
[----:B------:R-:W-:Y:S05]  /*0130*/  BRA `(.L_x_0) ;  /* 0x00000000000c7947 */ /* 0x000fea0003800000 */
.L_x_1:
[----:B------:R-:W1:Y:S01]  /*0140*/  LDCU UR6, c[0x0][0x880] ;  /* 0x00011000ff0677ac */ /* 0x000e620008000800 */
[----:B------:R-:W-:Y:S01]  /*0150*/  HFMA2 R88, -RZ, RZ, 0, 5.9604644775390625e-08 ;  /* 0x00000001ff587431 */ /* 0x000fe200000001ff */
[----:B-1----:R-:W-:-:S07]  /*0160*/  MOV R49, UR6 ;  /* 0x0000000600317c02 */ /* 0x002fce0008000f00 */
.L_x_0:
[----:B------:R-:W2:Y:S02]  /*0170*/  LDCU.64 UR6, c[0x0][0x8b0] ;  /* 0x00011600ff0677ac */ /* 0x000ea40008000a00 */
[----:B--2---:R-:W-:-:S04]  /*0180*/  UISETP.NE.U32.AND UP0, UPT, UR6, URZ, UPT ;  /* 0x000000ff0600728c */ /* 0x004fc8000bf05070 */
[----:B------:R-:W-:-:S09]  /*0190*/  UISETP.NE.AND.EX UP0, UPT, UR7, URZ, UPT, UP0 ;  /* 0x000000ff0700728c */ /* 0x000fd2000bf05300 */
[----:B------:R-:W-:Y:S05]  /*01a0*/  BRA.U UP0, `(.L_x_2) ;  /* 0x0000000100247547 */ /* 0x000fea000b800000 */
[----:B------:R-:W2:Y:S02]  /*01b0*/  LDCU.64 UR6, c[0x0][0x8a8] ;  /* 0x00011500ff0677ac */ /* 0x000ea40008000a00 */
[----:B--2---:R-:W-:-:S04]  /*01c0*/  UISETP.NE.U32.AND UP0, UPT, UR6, URZ, UPT ;  /* 0x000000ff0600728c */ /* 0x004fc8000bf05070 */
[----:B------:R-:W-:-:S09]  /*01d0*/  UISETP.NE.AND.EX UP0, UPT, UR7, URZ, UPT, UP0 ;  /* 0x000000ff0700728c */ /* 0x000fd2000bf05300 */
[----:B------:R-:W-:Y:S05]  /*01e0*/  BRA.U !UP0, `(.L_x_3) ;  /* 0x00000001080c7547 */ /* 0x000fea000b800000 */
[----:B-1----:R-:W1:Y:S02]  /*01f0*/  LDC.64 R2, c[0x0][0x8a8] ;  /* 0x00022a00ff027b82 */ /* 0x002e640000000a00 */
[----:B-1----:R2:W5:Y:S01]  /*0200*/  LDG.E R47, desc[UR46][R2.64] ;  /* 0x0000002e022f7981 */ /* 0x002562000c1e1900 */
[----:B------:R-:W-:Y:S05]  /*0210*/  BRA `(.L_x_2) ;  /* 0x0000000000087947 */ /* 0x000fea0003800000 */
.L_x_3:
[----:B------:R-:W2:Y:S02]  /*0220*/  LDCU UR6, c[0x0][0x8a0] ;  /* 0x00011400ff0677ac */ /* 0x000ea40008000800 */
[----:B--2---:R-:W-:Y:S02]  /*0230*/  MOV R47, UR6 ;  /* 0x00000006002f7c02 */ /* 0x004fe40008000f00 */
.L_x_2:
[----:B------:R-:W-:Y:S01]  /*0240*/  IMAD.U32 R0, RZ, RZ, UR8 ;  /* 0x00000008ff007e24 */ /* 0x000fe2000f8e00ff */
[----:B------:R-:W-:Y:S04]  /*0250*/  BSSY.RECONVERGENT B0, `(.L_x_4) ;  /* 0x000000c000007945 */ /* 0x000fe80003800200 */
[C---:B------:R-:W-:Y:S02]  /*0260*/  ISETP.NE.OR P1, PT, R0.reuse, 0x1, !P5 ;  /* 0x000000010000780c */ /* 0x040fe40006f25670 */
[----:B------:R-:W-:-:S11]  /*0270*/  ISETP.NE.OR P0, PT, R0, 0x3, !P5 ;  /* 0x000000030000780c */ /* 0x000fd60006f05670 */
[----:B------:R-:W-:Y:S05]  /*0280*/  @P1 BRA `(.L_x_5) ;  /* 0x0000000000201947 */ /* 0x000fea0003800000 */
[----:B------:R-:W3:Y:S02]  /*0290*/  LDCU.64 UR6, c[0x0][0x348] ;  /* 0x00006900ff0677ac */ /* 0x000ee40008000a00 */
[----:B---3--:R-:W-:Y:S02]  /*02a0*/  UIADD3 UR10, UP1, UPT, UR6, 0x80, URZ ;  /* 0x00000080060a7890 */ /* 0x008fe4000ff3e0ff */
[----:B------:R-:W-:Y:S02]  /*02b0*/  UIADD3 UR6, UP0, UPT, UR6, 0x180, URZ ;  /* 0x0000018006067890 */ /* 0x000fe4000ff1e0ff */
[----:B------:R-:W-:Y:S02]  /*02c0*/  UIADD3.X UR11, UPT, UPT, URZ, UR7, URZ, UP1, !UPT ;  /* 0x00000007ff0b7290 */ /* 0x000fe40008ffe4ff */
[----:B------:R-:W-:-:S07]  /*02d0*/  UIADD3.X UR7, UPT, UPT, URZ, UR7, URZ, UP0, !UPT ;  /* 0x00000007ff077290 */ /* 0x000fce00087fe4ff */
[----:B------:R3:W-:Y:S02]  /*02e0*/  UTMACCTL.PF [UR10] ;  /* 0x000000000a0079b9 */ /* 0x0007e40008040000 */
[----:B------:R3:W-:Y:S02]  /*02f0*/  UTMACCTL.PF [UR6] ;  /* 0x00000000060079b9 */ /* 0x0007e40008040000 */
[----:B---3--:R-:W-:Y:S01]  /*0300*/  NOP ;  /* 0x0000000000007918 */ /* 0x008fe20000000000 */
.L_x_5:
[----:B------:R-:W-:Y:S05]  /*0310*/  BSYNC.RECONVERGENT B0 ;  /* 0x0000000000007941 */ /* 0x000fea0003800200 */
.L_x_4:
[----:B------:R-:W-:Y:S04]  /*0320*/  BSSY.RECONVERGENT B0, `(.L_x_6) ;  /* 0x000000a000007945 */ /* 0x000fe80003800200 */
        /* <DEDUP_REMOVED lines=9> */
.L_x_7:
[----:B------:R-:W-:Y:S05]  /*03c0*/  BSYNC.RECONVERGENT B0 ;  /* 0x0000000000007941 */ /* 0x000fea0003800200 */
.L_x_6:
[----:B------:R-:W3:Y:S01]  /*03d0*/  LDCU.64 UR6, c[0x0][0x888] ;  /* 0x00011100ff0677ac */ /* 0x000ee20008000a00 */
[----:B------:R-:W-:Y:S02]  /*03e0*/  UISETP.EQ.U32.AND UP1, UPT, UR4, URZ, UPT ;  /* 0x000000ff0400728c */ /* 0x000fe4000bf22070 */
[----:B------:R-:W-:Y:S02]  /*03f0*/  UPLOP3.LUT UP2, UPT, UPT, UPT, UPT, 0x80, 0x8 ;  /* 0x000000000008789c */ /* 0x000fe40003f4f070 */
[----:B---3--:R-:W-:-:S04]  /*0400*/  UISETP.NE.U32.AND UP0, UPT, UR6, URZ, UPT ;  /* 0x000000ff0600728c */ /* 0x008fc8000bf05070 */
[----:B------:R-:W-:-:S04]  /*0410*/  UISETP.NE.AND.EX UP0, UPT, UR7, URZ, UPT, UP0 ;  /* 0x000000ff0700728c */ /* 0x000fc8000bf05300 */
[----:B------:R-:W-:-:S04]  /*0420*/  UISETP.EQ.OR.EX UP3, UPT, UR5, URZ, !UP0, UP1 ;  /* 0x000000ff0500728c */ /* 0x000fc8000c762710 */
[----:B------:R-:W-:-:S05]  /*0430*/  UP2UR UR50, UPR, URZ, 0x8 ;  /* 0x00000008ff327883 */ /* 0x000fca0008000000 */
[----:B------:R-:W-:Y:S07]  /*0440*/  BRA.U !UP3, `(.L_x_8) ;  /* 0x000000010b207547 */ /* 0x000fee000b800000 */
[----:B------:R-:W-:Y:S01]  /*0450*/  UISETP.NE.U32.AND UP2, UPT, UR4, URZ, UPT ;  /* 0x000000ff0400728c */ /* 0x000fe2000bf45070 */
[----:B-----5:R-:W-:Y:S01]  /*0460*/  FSETP.NEU.AND P0, PT, R49, RZ, PT ;  /* 0x000000ff3100720b */ /* 0x020fe20003f0d000 */
[----:B------:R-:W-:Y:S02]  /*0470*/  USEL UR4, URZ, 0xffffffff, UP0 ;  /* 0xffffffffff047887 */ /* 0x000fe40008000000 */
[----:B------:R-:W-:-:S10]  /*0480*/  UISETP.NE.AND.EX UP2, UPT, UR5, URZ, UPT, UP2 ;  /* 0x000000ff0500728c */ /* 0x000fd4000bf45320 */
[----:B------:R-:W-:Y:S01]  /*0490*/  VOTEU.ANY UP1, P0 ;  /* 0x0000000000ff7886 */ /* 0x000fe20000020100 */
[----:B------:R-:W-:-:S04]  /*04a0*/  @!UP2 USEL UR4, URZ, 0xffffffff, UP1 ;  /* 0xffffffffff04a887 */ /* 0x000fc80008800000 */
[----:B------:R-:W-:-:S04]  /*04b0*/  ULOP3.LUT UR4, UR4, 0x1, URZ, 0xc0, !UPT ;  /* 0x0000000104047892 */ /* 0x000fc8000f8ec0ff */
[----:B------:R-:W-:-:S11]  /*04c0*/  UISETP.NE.U32.AND UP2, UPT, UR4, 0x1, UPT ;  /* 0x000000010400788c */ /* 0x000fd6000bf45070 */
.L_x_8:
[----:B-12---:R-:W1:Y:S01]  /*04d0*/  SHFL.IDX PT, R2, R92, RZ, 0x1f ;  /* 0x00001fff5c027589 */ /* 0x006e6200000e0000 */
[----:B------:R-:W-:-:S04]  /*04e0*/  UISETP.NE.AND UP1, UPT, UR8, 0x2, UPT ;  /* 0x000000020800788c */ /* 0x000fc8000bf25270 */
[----:B------:R-:W-:Y:S01]  /*04f0*/  USEL UR6, URZ, 0x1, UP1 ;  /* 0x00000001ff067887 */ /* 0x000fe20008800000 */
[----:B-1----:R-:W-:-:S13]  /*0500*/  ISETP.NE.AND P0, PT, R2, RZ, PT ;  /* 0x000000ff0200720c */ /* 0x002fda0003f05270 */
[----:B------:R-:W-:Y:S05]  /*0510*/  @P0 BRA `(.L_x_9) ;  /* 0x0000000000380947 */ /* 0x000fea0003800000 */
[----:B------:R-:W1:Y:S01]  /*0520*/  S2UR UR5, SR_CgaCtaId ;  /* 0x00000000000579c3 */ /* 0x000e620000008800 */
[----:B------:R-:W-:Y:S01]  /*0530*/  UMOV UR7, 0x400 ;  /* 0x0000040000077882 */ /* 0x000fe20000000000 */
[----:B------:R-:W-:Y:S01]  /*0540*/  UMOV UR4, 0x1 ;  /* 0x0000000100047882 */ /* 0x000fe20000000000 */
[----:B------:R-:W-:Y:S01]  /*0550*/  ELECT P0, URZ, PT ;  /* 0x0000000000ff782f */ /* 0x000fe20003800000 */
[----:B------:R-:W-:-:S04]  /*0560*/  UIADD3 UR10, UPT, UPT, -UR4, 0x100000, URZ ;  /* 0x00100000040a7890 */ /* 0x000fc8000fffe1ff */
[----:B------:R-:W-:Y:S02]  /*0570*/  USHF.L.U32 UR11, UR10, 0xb, URZ ;  /* 0x0000000b0a0b7899 */ /* 0x000fe400080006ff */
[----:B------:R-:W-:Y:S02]  /*0580*/  USHF.L.U32 UR10, UR10, 0x1, URZ ;  /* 0x000000010a0a7899 */ /* 0x000fe400080006ff */
[----:B-1----:R-:W-:Y:S01]  /*0590*/  ULEA UR5, UR5, UR7, 0x18 ;  /* 0x0000000705057291 */ /* 0x002fe2000f8ec0ff */
[----:B------:R-:W1:Y:S11]  /*05a0*/  FENCE.VIEW.ASYNC.S ;  /* 0x00000000000073c6 */ /* 0x000e760000000000 */
[----:B-1----:R1:W2:Y:S01]  /*05b0*/  SYNCS.EXCH.64 URZ, [UR5], UR10 ;  /* 0x0000000a05ff75b2 */ /* 0x0022a20008000100 */
[----:B------:R1:W3:Y:S01]  /*05c0*/  SYNCS.EXCH.64 URZ, [UR5+0x10], UR10 ;  /* 0x0000100a05ff75b2 */ /* 0x0002e20008000100 */
[----:B------:R1:W4:Y:S01]  /*05d0*/  SYNCS.EXCH.64 URZ, [UR5+0x8], UR10 ;  /* 0x0000080a05ff75b2 */ /* 0x0003220008000100 */
[----:B------:R1:W1:Y:S01]  /*05e0*/  SYNCS.EXCH.64 URZ, [UR5+0x18], UR10 ;  /* 0x0000180a05ff75b2 */ /* 0x0002620008000100 */
[----:B------:R-:W-:Y:S01]  /*05f0*/  NOP ;  /* 0x0000000000007918 */ /* 0x000fe20000000000 */
.L_x_9:
[----:B------:R-:W2:Y:S01]  /*0600*/  SHFL.IDX PT, R2, R92, RZ, 0x1f ;  /* 0x00001fff5c027589 */ /* 0x000ea200000e0000 */
[----:B------:R-:W-:Y:S01]  /*0610*/  NOP ;  /* 0x0000000000007918 */ /* 0x000fe20000000000 */
[----:B--2---:R-:W-:-:S13]  /*0620*/  ISETP.NE.AND P0, PT, R2, 0x1, PT ;  /* 0x000000010200780c */ /* 0x004fda0003f05270 */
[----:B------:R-:W-:Y:S05]  /*0630*/  @P0 BRA `(.L_x_10) ;  /* 0x0000000000580947 */ /* 0x000fea0003800000 */
[----:B------:R-:W2:Y:S01]  /*0640*/  S2UR UR7, SR_CgaCtaId ;  /* 0x00000000000779c3 */ /* 0x000ea20000008800 */
[----:B------:R-:W-:Y:S01]  /*0650*/  UMOV UR9, 0x400 ;  /* 0x0000040000097882 */ /* 0x000fe20000000000 */
[----:B-1----:R-:W-:Y:S01]  /*0660*/  UMOV UR5, 0x20 ;  /* 0x0000002000057882 */ /* 0x002fe20000000000 */
[----:B------:R-:W-:Y:S01]  /*0670*/  UMOV UR4, 0x80 ;  /* 0x0000008000047882 */ /* 0x000fe20000000000 */
[----:B------:R-:W-:-:S04]  /*0680*/  UIADD3 UR10, UPT, UPT, -UR5, 0x100000, URZ ;  /* 0x00100000050a7890 */ /* 0x000fc8000fffe1ff */
[----:B------:R-:W-:Y:S02]  /*0690*/  USHF.L.U32 UR11, UR10, 0xb, URZ ;  /* 0x0000000b0a0b7899 */ /* 0x000fe400080006ff */
[----:B------:R-:W-:Y:S02]  /*06a0*/  USHF.L.U32 UR10, UR10, 0x1, URZ ;  /* 0x000000010a0a7899 */ /* 0x000fe400080006ff */
[----:B------:R-:W-:-:S04]  /*06b0*/  UIADD3 UR4, UPT, UPT, -UR4, 0x100000, URZ ;  /* 0x0010000004047890 */ /* 0x000fc8000fffe1ff */
[----:B------:R-:W-:Y:S02]  /*06c0*/  USHF.L.U32 UR5, UR4, 0xb, URZ ;  /* 0x0000000b04057899 */ /* 0x000fe400080006ff */
[----:B------:R-:W-:Y:S01]  /*06d0*/  USHF.L.U32 UR4, UR4, 0x1, URZ ;  /* 0x0000000104047899 */ /* 0x000fe200080006ff */
[----:B------:R-:W-:Y:S01]  /*06e0*/  ELECT P0, URZ, PT ;  /* 0x0000000000ff782f */ /* 0x000fe20003800000 */
[----:B--2---:R-:W-:Y:S01]  /*06f0*/  ULEA UR7, UR7, UR9, 0x18 ;  /* 0x0000000907077291 */ /* 0x004fe2000f8ec0ff */
[----:B------:R-:W1:Y:S11]  /*0700*/  FENCE.VIEW.ASYNC.S ;  /* 0x00000000000073c6 */ /* 0x000e760000000000 */
[----:B-1----:R2:W1:Y:S01]  /*0710*/  SYNCS.EXCH.64 URZ, [UR7+0x20], UR10 ;  /* 0x0000200a07ff75b2 */ /* 0x0024620008000100 */
[----:B------:R2:W1:Y:S01]  /*0720*/  SYNCS.EXCH.64 URZ, [UR7+0x40], UR4 ;  /* 0x0000400407ff75b2 */ /* 0x0004620008000100 */
[----:B------:R2:W1:Y:S01]  /*0730*/  SYNCS.EXCH.64 URZ, [UR7+0x28], UR10 ;  /* 0x0000280a07ff75b2 */ /* 0x0004620008000100 */
[----:B------:R2:W1:Y:S01]  /*0740*/  SYNCS.EXCH.64 URZ, [UR7+0x48], UR4 ;  /* 0x0000480407ff75b2 */ /* 0x0004620008000100 */
[----:B------:R2:W1:Y:S01]  /*0750*/  SYNCS.EXCH.64 URZ, [UR7+0x30], UR10 ;  /* 0x0000300a07ff75b2 */ /* 0x0004620008000100 */
[----:B------:R2:W1:Y:S01]  /*0760*/  SYNCS.EXCH.64 URZ, [UR7+0x50], UR4 ;  /* 0x0000500407ff75b2 */ /* 0x0004620008000100 */
[----:B------:R2:W1:Y:S01]  /*0770*/  SYNCS.EXCH.64 URZ, [UR7+0x38], UR10 ;  /* 0x0000380a07ff75b2 */ /* 0x0004620008000100 */
[----:B------:R2:W1:Y:S02]  /*0780*/  SYNCS.EXCH.64 URZ, [UR7+0x58], UR4 ;  /* 0x0000580407ff75b2 */ /* 0x0004640008000100 */
[----:B--2---:R-:W-:Y:S01]  /*0790*/  NOP ;  /* 0x0000000000007918 */ /* 0x004fe20000000000 */
.L_x_10:
[----:B------:R-:W2:Y:S01]  /*07a0*/  SHFL.IDX PT, R2, R92, RZ, 0x1f ;  /* 0x00001fff5c027589 */ /* 0x000ea200000e0000 */
[----:B------:R-:W-:Y:S01]  /*07b0*/  NOP ;  /* 0x0000000000007918 */ /* 0x000fe20000000000 */
[----:B--2---:R-:W-:-:S13]  /*07c0*/  ISETP.NE.AND P0, PT, R2, 0x3, PT ;  /* 0x000000030200780c */ /* 0x004fda0003f05270 */
[----:B------:R-:W-:Y:S05]  /*07d0*/  @P0 BRA `(.L_x_11) ;  /* 0x0000000000300947 */ /* 0x000fea0003800000 */
[----:B-1----:R-:W1:Y:S01]  /*07e0*/  S2UR UR5, SR_CgaCtaId ;  /* 0x00000000000579c3 */ /* 0x002e620000008800 */
        /* <DEDUP_REMOVED lines=8> */
[----:B-1----:R2:W1:Y:S01]  /*0870*/  SYNCS.EXCH.64 URZ, [UR5+0x60], UR10 ;  /* 0x0000600a05ff75b2 */ /* 0x0024620008000100 */
[----:B------:R2:W1:Y:S02]  /*0880*/  SYNCS.EXCH.64 URZ, [UR5+0x68], UR10 ;  /* 0x0000680a05ff75b2 */ /* 0x0004640008000100 */
[----:B--2---:R-:W-:Y:S01]  /*0890*/  NOP ;  /* 0x0000000000007918 */ /* 0x004fe20000000000 */
.L_x_11:
[----:B------:R-:W2:Y:S01]  /*08a0*/  SHFL.IDX PT, R2, R92, RZ, 0x1f ;  /* 0x00001fff5c027589 */ /* 0x000ea200000e0000 */
[----:B------:R-:W-:Y:S01]  /*08b0*/  NOP ;  /* 0x0000000000007918 */ /* 0x000fe20000000000 */
[----:B--2---:R-:W-:-:S13]  /*08c0*/  ISETP.NE.AND P0, PT, R2, 0x4, PT ;  /* 0x000000040200780c */ /* 0x004fda0003f05270 */
[----:B------:R-:W-:Y:S05]  /*08d0*/  @P0 BRA `(.L_x_12) ;  /* 0x00000000004c0947 */ /* 0x000fea0003800000 */
[----:B-1----:R-:W1:Y:S01]  /*08e0*/  S2UR UR5, SR_CgaCtaId ;  /* 0x00000000000579c3 */ /* 0x002e620000008800 */
[----:B------:R-:W-:Y:S01]  /*08f0*/  UMOV UR9, 0x100 ;  /* 0x0000010000097882 */ /* 0x000fe20000000000 */
[----:B------:R-:W-:Y:S01]  /*0900*/  UMOV UR7, 0x400 ;  /* 0x0000040000077882 */ /* 0x000fe20000000000 */
[----:B------:R-:W-:Y:S01]  /*0910*/  USEL UR9, UR9, 0xe0, UP2 ;  /* 0x000000e009097887 */ /* 0x000fe20009000000 */
[----:B------:R-:W-:Y:S01]  /*0920*/  UMOV UR4, 0x1 ;  /* 0x0000000100047882 */ /* 0x000fe20000000000 */
[----:B------:R-:W-:Y:S01]  /*0930*/  ELECT P0, URZ, PT ;  /* 0x0000000000ff782f */ /* 0x000fe20003800000 */
[----:B------:R-:W-:-:S04]  /*0940*/  UIADD3 UR10, UPT, UPT, -UR4, 0x100000, URZ ;  /* 0x00100000040a7890 */ /* 0x000fc8000fffe1ff */
[----:B------:R-:W-:Y:S02]  /*0950*/  USHF.L.U32 UR11, UR10, 0xb, URZ ;  /* 0x0000000b0a0b7899 */ /* 0x000fe400080006ff */
[----:B------:R-:W-:Y:S02]  /*0960*/  USHF.L.U32 UR10, UR10, 0x1, URZ ;  /* 0x000000010a0a7899 */ /* 0x000fe400080006ff */
[----:B------:R-:W-:-:S04]  /*0970*/  UIADD3 UR12, UPT, UPT, -UR9, 0x100000, URZ ;  /* 0x00100000090c7890 */ /* 0x000fc8000fffe1ff */
[----:B------:R-:W-:Y:S02]  /*0980*/  USHF.L.U32 UR13, UR12, 0xb, URZ ;  /* 0x0000000b0c0d7899 */ /* 0x000fe400080006ff */
[----:B------:R-:W-:Y:S02]  /*0990*/  USHF.L.U32 UR12, UR12, 0x1, URZ ;  /* 0x000000010c0c7899 */ /* 0x000fe400080006ff */
[----:B-1----:R-:W-:Y:S01]  /*09a0*/  ULEA UR5, UR5, UR7, 0x18 ;  /* 0x0000000705057291 */ /* 0x002fe2000f8ec0ff */
[----:B------:R-:W1:Y:S11]  /*09b0*/  FENCE.VIEW.ASYNC.S ;  /* 0x00000000000073c6 */ /* 0x000e760000000000 */
[----:B-1----:R2:W1:Y:S01]  /*09c0*/  SYNCS.EXCH.64 URZ, [UR5+0x70], UR10 ;  /* 0x0000700a05ff75b2 */ /* 0x0024620008000100 */
[----:B------:R2:W1:Y:S01]  /*09d0*/  SYNCS.EXCH.64 URZ, [UR5+0x80], UR12 ;  /* 0x0000800c05ff75b2 */ /* 0x0004620008000100 */
[----:B------:R2:W1:Y:S01]  /*09e0*/  SYNCS.EXCH.64 URZ, [UR5+0x78], UR10 ;  /* 0x0000780a05ff75b2 */ /* 0x0004620008000100 */
[----:B------:R2:W1:Y:S02]  /*09f0*/  SYNCS.EXCH.64 URZ, [UR5+0x88], UR12 ;  /* 0x0000880c05ff75b2 */ /* 0x0004640008000100 */
[----:B--2---:R-:W-:Y:S01]  /*0a00*/  NOP ;  /* 0x0000000000007918 */ /* 0x004fe20000000000 */
.L_x_12:
        /* <DEDUP_REMOVED lines=26> */
.L_x_13:
        /* <DEDUP_REMOVED lines=18> */
.L_x_14:
[----:B-1----:R-:W1:Y:S01]  /*0cd0*/  S2UR UR5, SR_CTAID.X ;  /* 0x00000000000579c3 */ /* 0x002e620000002500 */
[----:B------:R-:W-:-:S05]  /*0ce0*/  CS2R.32 R87, SR_CgaSize ;  /* 0x0000000000577805 */ /* 0x000fca0000008a00 */
[----:B------:R-:W-:-:S05]  /*0cf0*/  IMAD R87, R87, -0xa0, RZ ;  /* 0xffffff6057577824 */ /* 0x000fca00078e02ff */
[----:B------:R-:W-:-:S14]  /*0d00*/  R2UR UR9, R87 ;  /* 0x00000000570972ca */ /* 0x000fdc00000e0000 */
[----:B------:R-:W2:Y:S01]  /*0d10*/  LDCU UR9, c[0x0][UR9+0x2b0] ;  /* 0x00005600090977ac */ /* 0x000ea20008000800 */
[----:B------:R-:W-:Y:S01]  /*0d20*/  NOP ;  /* 0x0000000000007918 */ /* 0x000fe20000000000 */
[----:B------:R-:W-:-:S05]  /*0d30*/  CS2R.32 R87, SR_CgaSize ;  /* 0x0000000000577805 */ /* 0x000fca0000008a00 */
[----:B------:R-:W-:-:S05]  /*0d40*/  IMAD R87, R87, -0xa0, RZ ;  /* 0xffffff6057577824 */ /* 0x000fca00078e02ff */
[----:B------:R-:W-:-:S14]  /*0d50*/  R2UR UR7, R87 ;  /* 0x00000000570772ca */ /* 0x000fdc00000e0000 */
[----:B------:R-:W3:Y:S01]  /*0d60*/  LDCU UR7, c[0x0][UR7+0x2b4] ;  /* 0x00005680070777ac */ /* 0x000ee20008000800 */
[----:B------:R-:W4:Y:S08]  /*0d70*/  S2UR UR4, SR_CTAID.Y ;  /* 0x00000000000479c3 */ /* 0x000f300000002600 */
[----:B------:R-:W3:Y:S01]  /*0d80*/  LDC R10, c[0x0][0xb24] ;  /* 0x0002c900ff0a7b82 */ /* 0x000ee20000000800 */
[----:B-1----:R-:W-:-:S02]  /*0d90*/  I2FP.F32.U32 R87, UR5 ;  /* 0x0000000500577c45 */ /* 0x002fc40008201000 */
[----:B------:R-:W-:-:S05]  /*0da0*/  CS2R.32 R3, SR_CgaSize ;  /* 0x0000000000037805 */ /* 0x000fca0000008a00 */
[----:B------:R-:W-:-:S06]  /*0db0*/  IMAD R3, R3, -0xa0, RZ ;  /* 0xffffff6003037824 */ /* 0x000fcc00078e02ff */
[----:B------:R-:W1:Y:S01]  /*0dc0*/  LDC R3, c[0x0][R3+0x2a0] ;  /* 0x0000a80003037b82 */ /* 0x000e620000000800 */
[----:B------:R-:W-:Y:S01]  /*0dd0*/  MOV R15, UR5 ;  /* 0x00000005000f7c02 */ /* 0x000fe20008000f00 */
[----:B--2---:R-:W-:Y:S01]  /*0de0*/  FMUL R87, R87, UR9 ;  /* 0x0000000957577c20 */ /* 0x004fe20008400000 */
[----:B----4-:R-:W-:Y:S02]  /*0df0*/  I2FP.F32.U32 R86, UR4 ;  /* 0x0000000400567c45 */ /* 0x010fe40008201000 */
[----:B------:R-:W-:-:S05]  /*0e00*/  CS2R.32 R2, SR_CgaSize ;  /* 0x0000000000027805 */ /* 0x000fca0000008a00 */
[----:B------:R-:W-:-:S06]  /*0e10*/  IMAD R2, R2, -0xa0, RZ ;  /* 0xffffff6002027824 */ /* 0x000fcc00078e02ff */
[----:B------:R-:W2:Y:S01]  /*0e20*/  LDC R2, c[0x0][R2+0x2a4] ;  /* 0x0000a90002027b82 */ /* 0x000ea20000000800 */
[----:B------:R-:W-:Y:S01]  /*0e30*/  MOV R14, UR4 ;  /* 0x00000004000e7c02 */ /* 0x000fe20008000f00 */
[----:B------:R-:W4:Y:S01]  /*0e40*/  F2I.U32.TRUNC.NTZ R87, R87 ;  /* 0x0000005700577305 */ /* 0x000f22000020f000 */
[----:B---3--:R-:W-:-:S05]  /*0e50*/  FMUL R86, R86, UR7 ;  /* 0x0000000756567c20 */ /* 0x008fca0008400000 */
[----:B------:R-:W-:Y:S01]  /*0e60*/  BAR.SYNC.DEFER_BLOCKING 0x0 ;  /* 0x0000000000007b1d */ /* 0x000fe20000010000 */
[----:B------:R-:W-:-:S05]  /*0e70*/  ISETP.GE.AND P0, PT, R10, 0x1, PT ;  /* 0x000000010a00780c */ /* 0x000fca0003f06270 */
[----:B------:R-:W3:Y:S02]  /*0e80*/  F2I.U32.TRUNC.NTZ R86, R86 ;  /* 0x0000005600567305 */ /* 0x000ee4000020f000 */
[----:B------:R-:W2:Y:S01]  /*0e90*/  S2UR UR36, SR_CTAID.Z ;  /* 0x00000000002479c3 */ /* 0x000ea20000002700 */
[----:B----4-:R-:W-:-:S05]  /*0ea0*/  IADD3 R87, PT, PT, -R87, RZ, RZ ;  /* 0x000000ff57577210 */ /* 0x010fca0007ffe1ff */
[----:B-1----:R-:W-:Y:S01]  /*0eb0*/  IMAD R87, R3, R87, UR5 ;  /* 0x0000000503577e24 */ /* 0x002fe2000f8e0257 */
[----:B---3--:R-:W-:-:S05]  /*0ec0*/  IADD3 R86, PT, PT, -R86, RZ, RZ ;  /* 0x000000ff56567210 */ /* 0x008fca0007ffe1ff */
[----:B--2---:R-:W-:Y:S01]  /*0ed0*/  IMAD R86, R2, R86, UR4 ;  /* 0x0000000402567e24 */ /* 0x004fe2000f8e0256 */
[----:B------:R-:W-:Y:S06]  /*0ee0*/  @!P0 BRA `(.L_x_15) ;  /* 0x0000000000b88947 */ /* 0x000fec0003800000 */
[----:B------:R-:W1:Y:S01]  /*0ef0*/  LDC.64 R4, c[0x0][0xb18] ;  /* 0x0002c600ff047b82 */ /* 0x000e620000000a00 */
[----:B------:R-:W-:-:S07]  /*0f00*/  ISETP.NE.AND P0, PT, R10, 0x1, PT ;  /* 0x000000010a00780c */ /* 0x000fce0003f05270 */
[----:B------:R-:W2:Y:S08]  /*0f10*/  LDC R9, c[0x0][0xb0c] ;  /* 0x0002c300ff097b82 */ /* 0x000eb00000000800 */
[----:B------:R-:W3:Y:S08]  /*0f20*/  LDC R12, c[0x0][0x370] ;  /* 0x0000dc00ff0c7b82 */ /* 0x000ef00000000800 */
[----:B------:R-:W4:Y:S01]  /*0f30*/  LDC R11, c[0x0][0x374] ;  /* 0x0000dd00ff0b7b82 */ /* 0x000f220000000800 */
[----:B-1----:R-:W-:-:S07]  /*0f40*/  ISETP.NE.AND P1, PT, R4, 0x1, PT ;  /* 0x000000010400780c */ /* 0x002fce0003f25270 */
[----:B------:R-:W3:Y:S01]  /*0f50*/  LDC.64 R6, c[0x0][0xb10] ;  /* 0x0002c400ff067b82 */ /* 0x000ee20000000a00 */
[----:B--2---:R-:W-:-:S07]  /*0f60*/  ISETP.NE.AND P2, PT, R9, 0x1, PT ;  /* 0x000000010900780c */ /* 0x004fce0003f45270 */
[----:B------:R-:W1:Y:S08]  /*0f70*/  LDC R8, c[0x0][0xb20] ;  /* 0x0002c800ff087b82 */ /* 0x000e700000000800 */
[----:B------:R-:W2:Y:S01]  /*0f80*/  LDC.64 R2, c[0x0][0xb28] ;  /* 0x0002ca00ff027b82 */ /* 0x000ea20000000a00 */
[----:B----4-:R-:W-:-:S04]  /*0f90*/  IMAD.HI.U32 R13, R11, R5, RZ ;  /* 0x000000050b0d7227 */ /* 0x010fc800078e00ff */
[----:B------:R-:W-:-:S04]  /*0fa0*/  IMAD.HI.U32 R5, R14, R5, RZ ;  /* 0x000000050e057227 */ /* 0x000fc800078e00ff */
[----:B---3--:R-:W-:-:S05]  /*0fb0*/  IMAD.HI.U32 R16, R12, R6, RZ ;  /* 0x000000060c107227 */ /* 0x008fca00078e00ff */
[-C--:B------:R-:W-:Y:S01]  /*0fc0*/  @P2 SHF.R.U32.HI R12, RZ, R7.reuse, R16 ;  /* 0x00000007ff0c2219 */ /* 0x080fe20000011610 */
[----:B------:R-:W-:Y:S01]  /*0fd0*/  IMAD.HI.U32 R16, R15, R6, RZ ;  /* 0x000000060f107227 */ /* 0x000fe200078e00ff */
[-C--:B-1----:R-:W-:Y:S02]  /*0fe0*/  @P1 SHF.R.U32.HI R11, RZ, R8.reuse, R13 ;  /* 0x00000008ff0b1219 */ /* 0x082fe4000001160d */
[----:B------:R-:W-:Y:S02]  /*0ff0*/  SHF.R.U32.HI R5, RZ, R8, R5 ;  /* 0x00000008ff057219 */ /* 0x000fe40000011605 */
[----:B------:R-:W-:Y:S02]  /*1000*/  SHF.R.U32.HI R16, RZ, R7, R16 ;  /* 0x00000007ff107219 */ /* 0x000fe40000011610 */
[----:B------:R-:W-:Y:S01]  /*1010*/  SEL R5, R14, R5, !P1 ;  /* 0x000000050e057207 */ /* 0x000fe20004800000 */
[----:B--2---:R-:W-:Y:S01]  /*1020*/  IMAD.HI.U32 R13, R11, R2, RZ ;  /* 0x000000020b0d7227 */ /* 0x004fe200078e00ff */
[----:B------:R-:W-:-:S03]  /*1030*/  SEL R16, R15, R16, !P2 ;  /* 0x000000100f107207 */ /* 0x000fc60005000000 */
[----:B------:R-:W-:Y:S01]  /*1040*/  IMAD.HI.U32 R6, R12, R2, RZ ;  /* 0x000000020c067227 */ /* 0x000fe200078e00ff */
[----:B------:R-:W-:-:S04]  /*1050*/  @P0 SHF.R.U32.HI R11, RZ, R3, R13 ;  /* 0x00000003ff0b0219 */ /* 0x000fc8000001160d */
[----:B------:R-:W-:Y:S01]  /*1060*/  @P0 SHF.R.U32.HI R12, RZ, R3, R6 ;  /* 0x00000003ff0c0219 */ /* 0x000fe20000011606 */
[----:B------:R-:W-:-:S04]  /*1070*/  IMAD R11, R11, R10, RZ ;  /* 0x0000000a0b0b7224 */ /* 0x000fc800078e02ff */
[----:B------:R-:W-:Y:S01]  /*1080*/  IMAD R6, R12, R10, RZ ;  /* 0x0000000a0c067224 */ /* 0x000fe200078e02ff */
[----:B------:R-:W-:-:S04]  /*1090*/  ISETP.GE.AND P1, PT, R5, R11, PT ;  /* 0x0000000b0500720c */ /* 0x000fc80003f26270 */
[----:B------:R-:W-:Y:S01]  /*10a0*/  ISETP.GE.OR P1, PT, R16, R6, P1 ;  /* 0x000000061000720c */ /* 0x000fe20000f26670 */
[----:B------:R-:W-:-:S05]  /*10b0*/  IMAD.HI.U32 R6, R5, R2, RZ ;  /* 0x0000000205067227 */ /* 0x000fca00078e00ff */
[----:B------:R-:W-:-:S04]  /*10c0*/  SHF.R.U32.HI R6, RZ, R3, R6 ;  /* 0x00000003ff067219 */ /* 0x000fc80000011606 */
[----:B------:R-:W-:-:S03]  /*10d0*/  SEL R6, R5, R6, !P0 ;  /* 0x0000000605067207 */ /* 0x000fc60004000000 */
[----:B------:R-:W-:Y:S01]  /*10e0*/  @!P1 IMAD.HI.U32 R7, R16, R2, RZ ;  /* 0x0000000210079227 */ /* 0x000fe200078e00ff */
[----:B------:R-:W-:-:S04]  /*10f0*/  IADD3 R2, PT, PT, -R6, RZ, RZ ;  /* 0x000000ff06027210 */ /* 0x000fc80007ffe1ff */
[----:B------:R-:W-:Y:S01]  /*1100*/  @!P1 SHF.R.U32.HI R3, RZ, R3, R7 ;  /* 0x00000003ff039219 */ /* 0x000fe20000011607 */
[----:B------:R-:W-:Y:S01]  /*1110*/  IMAD R2, R10, R2, R5 ;  /* 0x000000020a027224 */ /* 0x000fe200078e0205 */
[----:B------:R-:W-:Y:S02]  /*1120*/  IADD3 R7, PT, PT, -R5, RZ, RZ ;  /* 0x000000ff05077210 */ /* 0x000fe40007ffe1ff */
[----:B------:R-:W-:-:S03]  /*1130*/  @!P1 SEL R3, R16, R3, !P0 ;  /* 0x0000000310039207 */ /* 0x000fc60004000000 */
[----:B------:R-:W-:Y:S02]  /*1140*/  IMAD R7, R4, R7, R14 ;  /* 0x0000000704077224 */ /* 0x000fe400078e020e */
[--C-:B------:R-:W-:Y:S02]  /*1150*/  @!P1 IMAD.IADD R6, R6, 0x1, -R3.reuse ;  /* 0x0000000106069824 */ /* 0x100fe400078e0a03 */
[----:B------:R-:W-:Y:S01]  /*1160*/  @!P1 IMAD R3, R2, R12, R3 ;  /* 0x0000000c02039224 */ /* 0x000fe200078e0203 */
[----:B------:R-:W-:Y:S01]  /*1170*/  IADD3 R2, PT, PT, -R16, RZ, RZ ;  /* 0x000000ff10027210 */ /* 0x000fe20007ffe1ff */
[----:B------:R-:W-:Y:S02]  /*1180*/  @!P1 IMAD R5, R6, R10, R16 ;  /* 0x0000000a06059224 */ /* 0x000fe400078e0210 */
[----:B------:R-:W-:Y:S02]  /*1190*/  @!P1 IMAD.MOV.U32 R16, RZ, RZ, R3 ;  /* 0x000000ffff109224 */ /* 0x000fe400078e0003 */
[----:B------:R-:W-:-:S02]  /*11a0*/  IMAD R2, R9, R2, R15 ;  /* 0x0000000209027224 */ /* 0x000fc400078e020f */
[----:B------:R-:W-:Y:S02]  /*11b0*/  IMAD R14, R5, R4, R7 ;  /* 0x00000004050e7224 */ /* 0x000fe400078e0207 */
[----:B------:R-:W-:Y:S02]  /*11c0*/  IMAD R15, R16, R9, R2 ;  /* 0x00000009100f7224 */ /* 0x000fe400078e0202 */
.L_x_15:
[----:B------:R-:W1:Y:S01]  /*11d0*/  LDCU UR4, c[0x0][0xb30] ;  /* 0x00016600ff0477ac */ /* 0x000e620008000800 */
[----:B------:R-:W2:Y:S08]  /*11e0*/  S2UR UR37, SR_CgaCtaId ;  /* 0x00000000002579c3 */ /* 0x000eb00000008800 */
[----:B------:R-:W3:Y:S01]  /*11f0*/  LDC R40, c[0x0][0xb24] ;  /* 0x0002c900ff287b82 */ /* 0x000ee20000000800 */
[----:B-1----:R-:W-:-:S09]  /*1200*/  UISETP.NE.AND UP1, UPT, UR4, 0x1, UPT ;  /* 0x000000010400788c */ /* 0x002fd2000bf25270 */
[----:B--2---:R-:W-:Y:S05]  /*1210*/  BRA.U UP1, `(.L_x_16) ;  /* 0x0000000101407547 */ /* 0x004fea000b800000 */
[----:B------:R-:W1:Y:S08]  /*1220*/  LDC.64 R4, c[0x0][0xb10] ;  /* 0x0002c400ff047b82 */ /* 0x000e700000000a00 */
[----:B------:R-:W2:Y:S08]  /*1230*/  LDC.64 R2, c[0x0][0xb18] ;  /* 0x0002c600ff027b82 */ /* 0x000eb00000000a00 */
[----:B------:R-:W4:Y:S08]  /*1240*/  LDC R6, c[0x0][0xb20] ;  /* 0x0002c800ff067b82 */ /* 0x000f300000000800 */
[----:B------:R-:W3:Y:S01]  /*1250*/  LDC R7, c[0x0][0xb0c] ;  /* 0x0002c300ff077b82 */ /* 0x000ee20000000800 */
[----:B-1----:R-:W-:-:S05]  /*1260*/  IMAD.HI.U32 R4, R15, R4, RZ ;  /* 0x000000040f047227 */ /* 0x002fca00078e00ff */
[----:B------:R-:W-:Y:S01]  /*1270*/  SHF.R.U32.HI R4, RZ, R5, R4 ;  /* 0x00000005ff047219 */ /* 0x000fe20000011604 */
[----:B--2---:R-:W-:Y:S01]  /*1280*/  IMAD.HI.U32 R3, R14, R3, RZ ;  /* 0x000000030e037227 */ /* 0x004fe200078e00ff */
[----:B------:R-:W-:-:S04]  /*1290*/  ISETP.NE.AND P0, PT, R2, 0x1, PT ;  /* 0x000000010200780c */ /* 0x000fc80003f05270 */
[----:B----4-:R-:W-:-:S04]  /*12a0*/  SHF.R.U32.HI R3, RZ, R6, R3 ;  /* 0x00000006ff037219 */ /* 0x010fc80000011603 */
[----:B------:R-:W-:Y:S02]  /*12b0*/  SEL R3, R14, R3, !P0 ;  /* 0x000000030e037207 */ /* 0x000fe40004000000 */
[----:B---3--:R-:W-:-:S04]  /*12c0*/  ISETP.NE.AND P1, PT, R7, 0x1, PT ;  /* 0x000000010700780c */ /* 0x008fc80003f25270 */
[----:B------:R-:W-:-:S05]  /*12d0*/  SEL R4, R15, R4, !P1 ;  /* 0x000000040f047207 */ /* 0x000fca0004800000 */
[----:B------:R-:W-:Y:S02]  /*12e0*/  IMAD.IADD R5, R3, 0x1, -R4 ;  /* 0x0000000103057824 */ /* 0x000fe400078e0a04 */
[----:B------:R-:W-:Y:S02]  /*12f0*/  IMAD.IADD R3, R4, 0x1, -R3 ;  /* 0x0000000104037824 */ /* 0x000fe400078e0a03 */
[----:B------:R-:W-:Y:S02]  /*1300*/  IMAD R15, R5, R7, R15 ;  /* 0x00000007050f7224 */ /* 0x000fe400078e020f */
[----:B------:R-:W-:-:S07]  /*1310*/  IMAD R14, R3, R2, R14 ;  /* 0x00000002030e7224 */ /* 0x000fce00078e020e */
.L_x_16:
[----:B------:R-:W-:Y:S01]  /*1320*/  BAR.SYNC.DEFER_BLOCKING 0x0 ;  /* 0x0000000000007b1d */ /* 0x000fe20000010000 */
[----:B------:R-:W-:Y:S01]  /*1330*/  UISETP.NE.AND UP1, UPT, UR8, 0x2, UPT ;  /* 0x000000020800788c */ /* 0x000fe2000bf25270 */
[----:B------:R-:W-:Y:S02]  /*1340*/  ISETP.NE.OR P5, PT, R0, 0x2, !P5 ;  /* 0x000000020000780c */ /* 0x000fe40006fa5670 */
[----:B------:R-:W-:-:S06]  /*1350*/  LOP3.LUT R2, R101, 0x1f, RZ, 0xc0, !PT ;  /* 0x0000001f65027812 */ /* 0x000fcc00078ec0ff */
[----:B------:R-:W-:Y:S05]  /*1360*/  BRA.U UP1, `(.L_x_17) ;  /* 0x00000011010c7547 */ /* 0x000fea000b800000 */
[----:B------:R-:W1:Y:S01]  /*1370*/  LDCU UR13, c[0x0][0x38c] ;  /* 0x00007180ff0d77ac */ /* 0x000e620008000800 */
[----:B------:R-:W2:Y:S01]  /*1380*/  LDC R8, c[0x0][0x370] ;  /* 0x0000dc00ff087b82 */ /* 0x000ea20000000800 */
[----:B------:R-:W-:Y:S01]  /*1390*/  PLOP3.LUT P1, PT, PT, PT, UP2, 0x80, 0x8 ;  /* 0x000000000008781c */ /* 0x000fe20003f2f028 */
[----:B------:R-:W-:Y:S01]  /*13a0*/  IMAD.MOV.U32 R17, RZ, RZ, 0x1 ;  /* 0x00000001ff117424 */ /* 0x000fe200078e00ff */
[----:B------:R-:W-:Y:S01]  /*13b0*/  ISETP.EQ.OR P4, PT, R2, RZ, P5 ;  /* 0x000000ff0200720c */ /* 0x000fe20002f82670 */
[----:B------:R-:W-:Y:S01]  /*13c0*/  IMAD.MOV.U32 R16, RZ, RZ, RZ ;  /* 0x000000ffff107224 */ /* 0x000fe200078e00ff */
[----:B------:R-:W-:Y:S02]  /*13d0*/  PLOP3.LUT P1, PT, P1, PT, PT, 0x8, 0x80 ;  /* 0x000000000080781c */ /* 0x000fe40000f2e170 */
[----:B------:R-:W-:Y:S01]  /*13e0*/  CS2R R12, SRZ ;  /* 0x00000000000c7805 */ /* 0x000fe2000001ff00 */
[----:B------:R-:W-:Y:S01]  /*13f0*/  IMAD.MOV.U32 R11, RZ, RZ, 0x1 ;  /* 0x00000001ff0b7424 */ /* 0x000fe200078e00ff */
[----:B------:R-:W4:Y:S01]  /*1400*/  LDC R0, c[0x0][0x374] ;  /* 0x0000dd00ff007b82 */ /* 0x000f220000000800 */
[----:B------:R-:W2:Y:S01]  /*1410*/  LDCU.64 UR22, c[0x0][0x348] ;  /* 0x00006900ff1677ac */ /* 0x000ea20008000a00 */
[----:B------:R-:W-:Y:S01]  /*1420*/  UMOV UR6, URZ ;  /* 0x000000ff00067c82 */ /* 0x000fe20008000000 */
[----:B-1----:R-:W-:-:S04]  /*1430*/  UIADD3 UR5, UPT, UPT, UR13, 0x1f, URZ ;  /* 0x0000001f0d057890 */ /* 0x002fc8000fffe0ff */
[----:B------:R-:W-:-:S04]  /*1440*/  USHF.R.S32.HI UR4, URZ, 0x1f, UR5 ;  /* 0x0000001fff047899 */ /* 0x000fc80008011405 */
[----:B------:R-:W-:-:S04]  /*1450*/  ULEA.HI UR4, UR4, UR5, URZ, 0x5 ;  /* 0x0000000504047291 */ /* 0x000fc8000f8f28ff */
[----:B------:R-:W-:Y:S02]  /*1460*/  USHF.R.S32.HI UR15, URZ, 0x5, UR4 ;  /* 0x00000005ff0f7899 */ /* 0x000fe40008011404 */
[----:B------:R-:W-:Y:S02]  /*1470*/  UIADD3 UR4, UPT, UPT, UR13, -0x1, URZ ;  /* 0xffffffff0d047890 */ /* 0x000fe4000fffe0ff */
[----:B------:R-:W-:Y:S02]  /*1480*/  UISETP.LT.U32.AND UP0, UPT, UR15, 0x2, UPT ;  /* 0x000000020f00788c */ /* 0x000fe4000bf01070 */
[----:B------:R-:W-:Y:S02]  /*1490*/  UISETP.GE.U32.AND UP1, UPT, UR4, -0x3f, UPT ;  /* 0xffffffc10400788c */ /* 0x000fe4000bf26070 */
[----:B------:R-:W-:Y:S02]  /*14a0*/  USEL UR14, UR15, 0x2, UP0 ;  /* 0x000000020f0e7887 */ /* 0x000fe40008000000 */
[----:B------:R-:W-:-:S02]  /*14b0*/  UIADD3 UR13, UPT, UPT, UR13, 0x3e, URZ ;  /* 0x0000003e0d0d7890 */ /* 0x000fc4000fffe0ff */
[----:B------:R-:W-:Y:S02]  /*14c0*/  UIADD3 UR5, UPT, UPT, UR14, -0x1, URZ ;  /* 0xffffffff0e057890 */ /* 0x000fe4000fffe0ff */
[----:B------:R-:W-:-:S03]  /*14d0*/  UIADD3 UR7, UPT, UPT, UR15, -UR14, URZ ;  /* 0x8000000e0f077290 */ /* 0x000fc6000fffe0ff */
[----:B------:R-:W-:-:S04]  /*14e0*/  @UP1 UIADD3 UR5, UPT, UPT, UR14, URZ, URZ ;  /* 0x000000ff0e051290 */ /* 0x000fc8000fffe0ff */
[----:B--2---:R-:W-:-:S12]  /*14f0*/  UIADD3 UR5, UPT, UPT, UR5, 0x1, URZ ;  /* 0x0000000105057890 */ /* 0x004fd8000fffe0ff */
.L_x_35:
[----:B------:R-:W-:Y:S01]  /*1500*/  UISETP.NE.AND UP0, UPT, UR37, URZ, UPT ;  /* 0x000000ff2500728c */ /* 0x000fe2000bf05270 */
[----:B------:R-:W1:Y:S08]  /*1510*/  S2UR UR37, SR_CgaCtaId ;  /* 0x00000000002579c3 */ /* 0x000e700000008800 */
[----:B------:R-:W-:Y:S05]  /*1520*/  BRA.U UP0, `(.L_x_18) ;  /* 0x0000000100347547 */ /* 0x000fea000b800000 */
[----:B------:R-:W2:Y:S01]  /*1530*/  S2R R2, SR_CgaCtaId ;  /* 0x0000000000027919 */ /* 0x000ea20000008800 */
[----:B------:R-:W-:-:S04]  /*1540*/  MOV R3, 0x400 ;  /* 0x0000040000037802 */ /* 0x000fc80000000f00 */
[----:B--2---:R-:W-:Y:S02]  /*1550*/  LEA R2, R2, R3, 0x18 ;  /* 0x0000000302027211 */ /* 0x004fe400078ec0ff */
[----:B------:R-:W-:-:S03]  /*1560*/  SHF.L.U32 R3, R11, 0x1f, RZ ;  /* 0x0000001f0b037819 */ /* 0x000fc600000006ff */
[----:B------:R-:W-:-:S04]  /*1570*/  IMAD R2, R12, 0x8, R2 ;  /* 0x000000080c027824 */ /* 0x000fc800078e0202 */
[----:B------:R-:W2:Y:S02]  /*1580*/  SYNCS.PHASECHK.TRANS64.TRYWAIT P0, [R2+URZ+0xe0], R3 ;  /* 0x0000e003020075a7 */ /* 0x000ea400080011ff */
[----:B--2---:R-:W-:Y:S05]  /*1590*/  @!P0 BRA `(.L_x_19) ;  /* 0x00000074002c8947 */ /* 0x004fea0003800000 */
.L_x_129:
[----:B------:R-:W-:Y:S01]  /*15a0*/  VIADD R12, R12, 0x1 ;  /* 0x000000010c0c7836 */ /* 0x000fe20000000000 */
[----:B------:R2:W-:Y:S04]  /*15b0*/  SYNCS.ARRIVE.TRANS64.A1T0 RZ, [R2+URZ+0xd0], RZ ;  /* 0x0000d0ff02ff79a7 */ /* 0x0005e800081000ff */
[----:B------:R-:W-:-:S04]  /*15c0*/  ISETP.NE.AND P0, PT, R12, 0x2, PT ;  /* 0x000000020c00780c */ /* 0x000fc80003f05270 */
[----:B------:R-:W-:Y:S02]  /*15d0*/  SEL R12, R12, RZ, P0 ;  /* 0x000000ff0c0c7207 */ /* 0x000fe40000000000 */
[----:B--2---:R-:W-:-:S04]  /*15e0*/  SEL R2, RZ, 0x1, P0 ;  /* 0x00000001ff027807 */ /* 0x004fc80000000000 */
[----:B------:R-:W-:-:S07]  /*15f0*/  LOP3.LUT R11, R11, R2, RZ, 0x3c, !PT ;  /* 0x000000020b0b7212 */ /* 0x000fce00078e3cff */
.L_x_18:
[----:B------:R-:W-:Y:S01]  /*1600*/  UMOV UR4, 0x400 ;  /* 0x0000040000047882 */ /* 0x000fe20000000000 */
[----:B------:R-:W-:Y:S01]  /*1610*/  SHF.L.U32 R2, R17, 0x1f, RZ ;  /* 0x0000001f11027819 */ /* 0x000fe200000006ff */
[----:B-1----:R-:W-:Y:S01]  /*1620*/  ULEA UR4, UR37, UR4, 0x18 ;  /* 0x0000000425047291 */ /* 0x002fe2000f8ec0ff */
[----:B------:R-:W-:Y:S01]  /*1630*/  R2UR UR35, R15 ;  /* 0x000000000f2372ca */ /* 0x000fe200000e0000 */
[----:B------:R-:W-:Y:S01]  /*1640*/  UISETP.GE.U32.AND UP0, UPT, UR13, 0x3f, UPT ;  /* 0x0000003f0d00788c */ /* 0x000fe2000bf06070 */
[----:B------:R-:W-:Y:S01]  /*1650*/  R2UR UR11, R14 ;  /* 0x000000000e0b72ca */ /* 0x000fe200000e0000 */
[----:B------:R-:W-:Y:S01]  /*1660*/  ULEA UR8, UR6, UR4, 0x3 ;  /* 0x0000000406087291 */ /* 0x000fe2000f8e18ff */
[----:B------:R-:W-:-:S08]  /*1670*/  UMOV UR24, URZ ;  /* 0x000000ff00187c82 */ /* 0x000fd00008000000 */
[----:B------:R1:W2:Y:S01]  /*1680*/  SYNCS.PHASECHK.TRANS64.TRYWAIT P0, [UR8+0x10], R2 ;  /* 0x00001002ff0075a7 */ /* 0x0002a20008001108 */
[----:B------:R-:W-:Y:S02]  /*1690*/  USHF.L.U32 UR35, UR35, 0x7, URZ ;  /* 0x0000000723237899 */ /* 0x000fe400080006ff */
[----:B------:R-:W-:Y:S01]  /*16a0*/  USHF.L.U32 UR11, UR11, 0x7, URZ ;  /* 0x000000070b0b7899 */ /* 0x000fe200080006ff */
[----:B------:R-:W-:Y:S11]  /*16b0*/  BRA.U !UP0, `(.L_x_20) ;  /* 0x0000000108a47547 */ /* 0x000ff6000b800000 */
[----:B------:R-:W-:Y:S01]  /*16c0*/  UMOV UR16, URZ ;  /* 0x000000ff00107c82 */ /* 0x000fe20008000000 */
[----:B------:R-:W-:-:S05]  /*16d0*/  UMOV UR17, UR6 ;  /* 0x0000000600117c82 */ /* 0x000fca0008000000 */
.L_x_25:
[----:B-1----:R-:W-:Y:S01]  /*16e0*/  ULEA UR33, UR17, UR4, 0x3 ;  /* 0x0000000411217291 */ /* 0x002fe2000f8e18ff */
[----:B--2---:R-:W-:Y:S01]  /*16f0*/  @!P5 MOV R3, 0x4000 ;  /* 0x000040000003d802 */ /* 0x004fe20000000f00 */
[----:B--2---:R-:W-:Y:S10]  /*1700*/  @P0 BRA `(.L_x_21) ;  /* 0x00000000000c0947 */ /* 0x004ff40003800000 */
[----:B------:R-:W-:-:S04]  /*1710*/  SHF.L.U32 R4, R17, 0x1f, RZ ;  /* 0x0000001f11047819 */ /* 0x000fc800000006ff */
[----:B------:R-:W2:Y:S02]  /*1720*/  SYNCS.PHASECHK.TRANS64.TRYWAIT P0, [UR33+0x10], R4 ;  /* 0x00001004ff0075a7 */ /* 0x000ea40008001121 */
[----:B--2---:R-:W-:Y:S05]  /*1730*/  @!P0 BRA `(.L_x_22) ;  /* 0x0000007000d88947 */ /* 0x004fea0003800000 */
.L_x_21:
[----:B------:R2:W-:Y:S01]  /*1740*/  @!P5 SYNCS.ARRIVE.TRANS64 RZ, [UR33], R3 ;  /* 0x00000003ffffd9a7 */ /* 0x0005e20008000021 */
[----:B------:R-:W-:Y:S04]  /*1750*/  BSSY.RECONVERGENT B0, `(.L_x_23) ;  /* 0x0000003000007945 */ /* 0x000fe80003800200 */
[----:B------:R-:W-:Y:S05]  /*1760*/  @P4 BRA `(.L_x_24) ;  /* 0x0000000000044947 */ /* 0x000fea0003800000 */
[----:B------:R-:W-:Y:S05]  /*1770*/  BPT.TRAP 0x1 ;  /* 0x000000040000795c */ /* 0x000fea0000300000 */
.L_x_24:
[----:B------:R-:W-:Y:S05]  /*1780*/  BSYNC.RECONVERGENT B0 ;  /* 0x0000000000007941 */ /* 0x000fea0003800200 */
.L_x_23:
[----:B------:R-:W-:Y:S02]  /*1790*/  UIADD3 UR6, UPT, UPT, UR17, 0x1, URZ ;  /* 0x0000000111067890 */ /* 0x000fe4000fffe0ff */
[----:B------:R-:W-:Y:S02]  /*17a0*/  UIADD3 UR26, UP1, UPT, UR22, 0x80, URZ ;  /* 0x00000080161a7890 */ /* 0x000fe4000ff3e0ff */
[----:B------:R-:W-:Y:S02]  /*17b0*/  UISETP.NE.AND UP0, UPT, UR6, 0x2, UPT ;  /* 0x000000020600788c */ /* 0x000fe4000bf05270 */
[----:B------:R-:W-:Y:S02]  /*17c0*/  USHF.L.U32 UR34, UR16, 0x5, URZ ;  /* 0x0000000510227899 */ /* 0x000fe400080006ff */
[----:B------:R-:W-:Y:S02]  /*17d0*/  USEL UR9, URZ, 0x1, UP0 ;  /* 0x00000001ff097887 */ /* 0x000fe40008000000 */
[----:B------:R-:W-:-:S02]  /*17e0*/  USEL UR6, UR6, URZ, UP0 ;  /* 0x000000ff06067287 */ /* 0x000fc40008000000 */
[----:B------:R-:W-:Y:S02]  /*17f0*/  UIADD3 UR20, UP0, UPT, UR22, 0x180, URZ ;  /* 0x0000018016147890 */ /* 0x000fe4000ff1e0ff */
[----:B------:R-:W-:Y:S01]  /*1800*/  ULEA UR8, UR6, UR4, 0x3 ;  /* 0x0000000406087291 */ /* 0x000fe2000f8e18ff */
[----:B------:R-:W-:Y:S01]  /*1810*/  LOP3.LUT R17, R17, UR9, RZ, 0x3c, !PT ;  /* 0x0000000911117c12 */ /* 0x000fe2000f8e3cff */
[----:B------:R-:W-:Y:S02]  /*1820*/  UIADD3.X UR27, UPT, UPT, URZ, UR23, URZ, UP1, !UPT ;  /* 0x00000017ff1b7290 */ /* 0x000fe40008ffe4ff */
[----:B------:R-:W-:Y:S01]  /*1830*/  UIADD3.X UR21, UPT, UPT, URZ, UR23, URZ, UP0, !UPT ;  /* 0x00000017ff157290 */ /* 0x000fe200087fe4ff */
[----:B-1----:R-:W-:Y:S01]  /*1840*/  SHF.L.U32 R2, R17, 0x1f, RZ ;  /* 0x0000001f11027819 */ /* 0x002fe200000006ff */
[----:B------:R-:W-:Y:S01]  /*1850*/  UMOV UR18, 0x0 ;  /* 0x0000000000127882 */ /* 0x000fe20000000000 */
[----:B------:R-:W-:Y:S01]  /*1860*/  UMOV UR19, 0x10000000 ;  /* 0x1000000000137882 */ /* 0x000fe20000000000 */
[----:B------:R-:W-:Y:S01]  /*1870*/  UMOV UR12, UR36 ;  /* 0x00000024000c7c82 */ /* 0x000fe20008000000 */
[----:B------:R1:W1:Y:S01]  /*1880*/  SYNCS.PHASECHK.TRANS64.TRYWAIT P0, [UR8+0x10], R2 ;  /* 0x00001002ff0075a7 */ /* 0x0002620008001108 */
[----:B------:R-:W-:Y:S01]  /*1890*/  ULEA UR8, UR17, UR4, 0xd ;  /* 0x0000000411087291 */ /* 0x000fe2000f8e68ff */
[----:B------:R-:W-:Y:S01]  /*18a0*/  UMOV UR9, UR33 ;  /* 0x0000002100097c82 */ /* 0x000fe20008000000 */
[----:B------:R-:W-:-:S02]  /*18b0*/  UMOV UR10, UR34 ;  /* 0x00000022000a7c82 */ /* 0x000fc40008000000 */
[----:B------:R-:W-:Y:S02]  /*18c0*/  UIADD3 UR32, UPT, UPT, UR8, 0x8400, URZ ;  /* 0x0000840008207890 */ /* 0x000fe4000fffe0ff */
[----:B------:R-:W-:Y:S02]  /*18d0*/  UIADD3 UR8, UPT, UPT, UR8, 0xc400, URZ ;  /* 0x0000c40008087890 */ /* 0x000fe4000fffe0ff */
[----:B------:R-:W-:Y:S01]  /*18e0*/  UIADD3 UR16, UPT, UPT, UR16, 0x1, URZ ;  /* 0x0000000110107890 */ /* 0x000fe2000fffe0ff */
[----:B------:R-:W-:Y:S01]  /*18f0*/  UMOV UR24, UR5 ;  /* 0x0000000500187c82 */ /* 0x000fe20008000000 */
[----:B------:R-:W-:Y:S02]  /*1900*/  UMOV UR17, UR6 ;  /* 0x0000000600117c82 */ /* 0x000fe40008000000 */
[----:B------:R-:W-:Y:S01]  /*1910*/  UISETP.NE.AND UP0, UPT, UR16, UR5, UPT ;  /* 0x000000051000728c */ /* 0x000fe2000bf05270 */
[----:B------:R1:W-:Y:S02]  /*1920*/  UTMALDG.3D [UR32], [UR26], desc[UR18] ;  /* 0x000012201a0075b4 */ /* 0x0003e40008011000 */
[----:B------:R1:W-:Y:S06]  /*1930*/  UTMALDG.3D [UR8], [UR20], desc[UR18] ;  /* 0x00001208140075b4 */ /* 0x0003ec0008011000 */
[----:B------:R-:W-:Y:S05]  /*1940*/  BRA.U UP0, `(.L_x_25) ;  /* 0xfffffffd00647547 */ /* 0x000fea000b83ffff */
.L_x_20:
[----:B-1----:R-:W-:Y:S01]  /*1950*/  ULEA UR8, UR6, UR4, 0x3 ;  /* 0x0000000406087291 */ /* 0x002fe2000f8e18ff */
[----:B------:R-:W-:Y:S01]  /*1960*/  SHF.L.U32 R2, R17, 0x1f, RZ ;  /* 0x0000001f11027819 */ /* 0x000fe200000006ff */
[----:B------:R-:W-:Y:S01]  /*1970*/  @!P1 SYNCS.ARRIVE.TRANS64.A1T0 RZ, [UR4+0x68], RZ ;  /* 0x000068ffffff99a7 */ /* 0x000fe20008100004 */
[----:B------:R-:W-:-:S06]  /*1980*/  UISETP.GT.AND UP0, UPT, UR15, UR14, UPT ;  /* 0x0000000e0f00728c */ /* 0x000fcc000bf04270 */
[----:B--2---:R1:W2:Y:S03]  /*1990*/  SYNCS.PHASECHK.TRANS64.TRYWAIT P0, [UR8+0x10], R2 ;  /* 0x00001002ff0075a7 */ /* 0x0042a60008001108 */
[----:B------:R-:W-:Y:S05]  /*19a0*/  BRA.U !UP0, `(.L_x_26) ;  /* 0x0000000108a87547 */ /* 0x000fea000b800000 */
[----:B------:R-:W-:Y:S01]  /*19b0*/  UIADD3 UR21, UPT, UPT, UR7, UR24, URZ ;  /* 0x0000001807157290 */ /* 0x000fe2000fffe0ff */
[----:B------:R-:W-:-:S11]  /*19c0*/  UMOV UR25, UR6 ;  /* 0x0000000600197c82 */ /* 0x000fd60008000000 */
.L_x_31:
[----:B-1----:R-:W-:Y:S01]  /*19d0*/  ULEA UR17, UR25, UR4, 0x3 ;  /* 0x0000000419117291 */ /* 0x002fe2000f8e18ff */
[----:B--2---:R-:W-:Y:S01]  /*19e0*/  @!P5 MOV R3, 0x4000 ;  /* 0x000040000003d802 */ /* 0x004fe20000000f00 */
[----:B--2---:R-:W-:Y:S10]  /*19f0*/  @P0 BRA `(.L_x_27) ;  /* 0x00000000000c0947 */ /* 0x004ff40003800000 */
[----:B------:R-:W-:-:S04]  /*1a00*/  SHF.L.U32 R4, R17, 0x1f, RZ ;  /* 0x0000001f11047819 */ /* 0x000fc800000006ff */
[----:B------:R-:W2:Y:S02]  /*1a10*/  SYNCS.PHASECHK.TRANS64.TRYWAIT P0, [UR17+0x10], R4 ;  /* 0x00001004ff0075a7 */ /* 0x000ea40008001111 */
[----:B--2---:R-:W-:Y:S05]  /*1a20*/  @!P0 BRA `(.L_x_28) ;  /* 0x0000007000348947 */ /* 0x004fea0003800000 */
.L_x_27:
[----:B------:R2:W-:Y:S01]  /*1a30*/  @!P5 SYNCS.ARRIVE.TRANS64 RZ, [UR17], R3 ;  /* 0x00000003ffffd9a7 */ /* 0x0005e20008000011 */
[----:B------:R-:W-:Y:S04]  /*1a40*/  BSSY.RECONVERGENT B0, `(.L_x_29) ;  /* 0x0000003000007945 */ /* 0x000fe80003800200 */
[----:B------:R-:W-:Y:S05]  /*1a50*/  @P4 BRA `(.L_x_30) ;  /* 0x0000000000044947 */ /* 0x000fea0003800000 */
[----:B------:R-:W-:Y:S05]  /*1a60*/  BPT.TRAP 0x1 ;  /* 0x000000040000795c */ /* 0x000fea0000300000 */
.L_x_30:
[----:B------:R-:W-:Y:S05]  /*1a70*/  BSYNC.RECONVERGENT B0 ;  /* 0x0000000000007941 */ /* 0x000fea0003800200 */
.L_x_29:
        /* <DEDUP_REMOVED lines=20> */
[----:B------:R-:W-:Y:S01]  /*1bc0*/  UIADD3 UR8, UPT, UPT, UR8, 0xc400, URZ ;  /* 0x0000c40008087890 */ /* 0x000fe2000fffe0ff */
[----:B------:R-:W-:Y:S01]  /*1bd0*/  UMOV UR9, UR17 ;  /* 0x0000001100097c82 */ /* 0x000fe20008000000 */
[----:B------:R-:W-:Y:S01]  /*1be0*/  UMOV UR10, UR18 ;  /* 0x00000012000a7c82 */ /* 0x000fe20008000000 */
[----:B------:R-:W-:Y:S01]  /*1bf0*/  UIADD3 UR24, UPT, UPT, UR24, 0x1, URZ ;  /* 0x0000000118187890 */ /* 0x000fe2000fffe0ff */
[----:B------:R-:W-:-:S03]  /*1c00*/  UMOV UR25, UR6 ;  /* 0x0000000600197c82 */ /* 0x000fc60008000000 */
[----:B------:R1:W-:Y:S01]  /*1c10*/  UTMALDG.3D [UR16], [UR30], desc[UR26] ;  /* 0x00001a101e0075b4 */ /* 0x0003e20008011000 */
[----:B------:R-:W-:Y:S01]  /*1c20*/  UISETP.NE.AND UP0, UPT, UR24, UR21, UPT ;  /* 0x000000151800728c */ /* 0x000fe2000bf05270 */
[----:B------:R1:W-:Y:S08]  /*1c30*/  UTMALDG.3D [UR8], [UR28], desc[UR26] ;  /* 0x00001a081c0075b4 */ /* 0x0003f00008011000 */
[----:B------:R-:W-:Y:S05]  /*1c40*/  BRA.U UP0, `(.L_x_31) ;  /* 0xfffffffd00607547 */ /* 0x000fea000b83ffff */
.L_x_26:
[C---:B-1----:R-:W-:Y:S01]  /*1c50*/  LEA R2, R16.reuse, UR4, 0x3 ;  /* 0x0000000410027c11 */ /* 0x042fe2000f8e18ff */
[----:B------:R-:W-:Y:S01]  /*1c60*/  NOP ;  /* 0x0000000000007918 */ /* 0x000fe20000000000 */
[----:B--2---:R-:W-:Y:S02]  /*1c70*/  SHF.L.U32 R3, R13, 0x1f, RZ ;  /* 0x0000001f0d037819 */ /* 0x004fe400000006ff */
[----:B------:R-:W-:Y:S02]  /*1c80*/  LEA R4, R16, UR4, 0x4 ;  /* 0x0000000410047c11 */ /* 0x000fe4000f8e20ff */
[----:B------:R-:W1:Y:S02]  /*1c90*/  SYNCS.PHASECHK.TRANS64.TRYWAIT P0, [R2+URZ+0x70], R3 ;  /* 0x00007003020075a7 */ /* 0x000e6400080011ff */
[----:B-1----:R-:W-:Y:S05]  /*1ca0*/  @!P0 BRA `(.L_x_32) ;  /* 0x0000006c00ac8947 */ /* 0x002fea0003800000 */
.L_x_132:
[----:B------:R-:W2:Y:S01]  /*1cb0*/  LDS.128 R4, [R4+0x100] ;  /* 0x0001000004047984 */ /* 0x000ea20000000c00 */
[----:B---3--:R-:W-:Y:S01]  /*1cc0*/  ISETP.GE.AND P0, PT, R40, 0x1, PT ;  /* 0x000000012800780c */ /* 0x008fe20003f06270 */
[----:B-1----:R-:W-:Y:S01]  /*1cd0*/  VIADD R2, R2, 0x80 ;  /* 0x0000008002027836 */ /* 0x002fe20000000000 */
[----:B------:R-:W-:Y:S01]  /*1ce0*/  @!PT LDS RZ, [RZ] ;  /* 0x00000000fffff984 */ /* 0x000fe20000000800 */
[----:B------:R-:W-:Y:S01]  /*1cf0*/  @!PT LDS RZ, [RZ] ;  /* 0x00000000fffff984 */ /* 0x000fe20000000800 */
[----:B------:R-:W-:Y:S01]  /*1d00*/  @!PT LDS RZ, [RZ] ;  /* 0x00000000fffff984 */ /* 0x000fe20000000800 */
[----:B------:R-:W-:Y:S01]  /*1d10*/  @!PT LDS RZ, [RZ] ;  /* 0x00000000fffff984 */ /* 0x000fe20000000800 */
[----:B------:R1:W-:Y:S06]  /*1d20*/  MEMBAR.ALL.CTA ;  /* 0x0000000000007992 */ /* 0x0003ec0000008000 */
[----:B-1----:R-:W1:Y:S01]  /*1d30*/  FENCE.VIEW.ASYNC.S ;  /* 0x00000000000073c6 */ /* 0x002e620000000000 */
[----:B------:R-:W-:-:S04]  /*1d40*/  PRMT R2, RZ, 0x654, R2 ;  /* 0x00000654ff027816 */ /* 0x000fc80000000002 */
[----:B-1----:R1:W-:Y:S01]  /*1d50*/  SYNCS.ARRIVE.TRANS64.RED.A1T0 RZ, [R2+URZ], RZ ;  /* 0x000000ff02ff79a7 */ /* 0x0023e200081004ff */
[----:B--2---:R-:W-:-:S13]  /*1d60*/  LOP3.LUT P2, RZ, R6, 0x1, RZ, 0xc0, !PT ;  /* 0x0000000106ff7812 */ /* 0x004fda000784c0ff */
[----:B------:R-:W-:Y:S01]  /*1d70*/  @P2 SHF.R.U32.HI R3, RZ, 0x10, R5 ;  /* 0x00000010ff032819 */ /* 0x000fe20000011605 */
[----:B------:R-:W-:Y:S01]  /*1d80*/  VOTEU.ANY UP0, P2 ;  /* 0x0000000000ff7886 */ /* 0x000fe20001000100 */
[----:B------:R-:W-:Y:S02]  /*1d90*/  @P2 MOV R10, R4 ;  /* 0x00000004000a2202 */ /* 0x000fe40000000f00 */
[----:B------:R-:W-:Y:S02]  /*1da0*/  @P2 R2UR.BROADCAST UR8, R3 ;  /* 0x00000000030822ca */ /* 0x000fe400008e0000 */
[----:B------:R-:W-:-:S11]  /*1db0*/  @P2 LOP3.LUT R9, R5, 0xffff, RZ, 0xc0, !PT ;  /* 0x0000ffff05092812 */ /* 0x000fd600078ec0ff */
[----:B------:R-:W-:Y:S01]  /*1dc0*/  @UP0 UMOV UR36, UR8 ;  /* 0x0000000800240c82 */ /* 0x000fe20008000000 */
[----:B-1----:R-:W-:Y:S05]  /*1dd0*/  @!P0 BRA `(.L_x_33) ;  /* 0x0000000000b88947 */ /* 0x002fea0003800000 */
[----:B------:R-:W4:Y:S01]  /*1de0*/  LDC.64 R4, c[0x0][0xb18] ;  /* 0x0002c600ff047b82 */ /* 0x000f220000000a00 */
[----:B------:R-:W-:-:S07]  /*1df0*/  ISETP.NE.AND P3, PT, R40, 0x1, PT ;  /* 0x000000012800780c */ /* 0x000fce0003f65270 */
[----:B------:R-:W1:Y:S08]  /*1e00*/  LDC.64 R6, c[0x0][0xb10] ;  /* 0x0002c400ff067b82 */ /* 0x000e700000000a00 */
[----:B------:R-:W2:Y:S08]  /*1e10*/  LDC R14, c[0x0][0xb20] ;  /* 0x0002c800ff0e7b82 */ /* 0x000eb00000000800 */
[----:B------:R-:W3:Y:S01]  /*1e20*/  LDC R15, c[0x0][0xb0c] ;  /* 0x0002c300ff0f7b82 */ /* 0x000ee20000000800 */
[----:B----4-:R-:W-:Y:S01]  /*1e30*/  IMAD.HI.U32 R19, R0, R5, RZ ;  /* 0x0000000500137227 */ /* 0x010fe200078e00ff */
[----:B------:R-:W-:-:S03]  /*1e40*/  ISETP.NE.AND P0, PT, R4, 0x1, PT ;  /* 0x000000010400780c */ /* 0x000fc60003f05270 */
[----:B------:R-:W-:-:S03]  /*1e50*/  IMAD.HI.U32 R5, R9, R5, RZ ;  /* 0x0000000509057227 */ /* 0x000fc600078e00ff */
[----:B------:R-:W4:Y:S01]  /*1e60*/  LDC.64 R2, c[0x0][0xb28] ;  /* 0x0002ca00ff027b82 */ /* 0x000f220000000a00 */
[----:B-1----:R-:W-:-:S04]  /*1e70*/  IMAD.HI.U32 R20, R8, R6, RZ ;  /* 0x0000000608147227 */ /* 0x002fc800078e00ff */
[----:B------:R-:W-:Y:S01]  /*1e80*/  IMAD.HI.U32 R21, R10, R6, RZ ;  /* 0x000000060a157227 */ /* 0x000fe200078e00ff */
[----:B------:R-:W-:Y:S02]  /*1e90*/  SHF.R.U32.HI R20, RZ, R7, R20 ;  /* 0x00000007ff147219 */ /* 0x000fe40000011614 */
[-C--:B--2---:R-:W-:Y:S02]  /*1ea0*/  SHF.R.U32.HI R19, RZ, R14.reuse, R19 ;  /* 0x0000000eff137219 */ /* 0x084fe40000011613 */
[----:B------:R-:W-:Y:S02]  /*1eb0*/  SHF.R.U32.HI R5, RZ, R14, R5 ;  /* 0x0000000eff057219 */ /* 0x000fe40000011605 */
[----:B------:R-:W-:Y:S02]  /*1ec0*/  SEL R19, R0, R19, !P0 ;  /* 0x0000001300137207 */ /* 0x000fe40004000000 */
[----:B------:R-:W-:Y:S02]  /*1ed0*/  SHF.R.U32.HI R21, RZ, R7, R21 ;  /* 0x00000007ff157219 */ /* 0x000fe40000011615 */
[----:B---3--:R-:W-:-:S02]  /*1ee0*/  ISETP.NE.AND P1, PT, R15, 0x1, PT ;  /* 0x000000010f00780c */ /* 0x008fc40003f25270 */
[----:B------:R-:W-:Y:S02]  /*1ef0*/  SEL R5, R9, R5, !P0 ;  /* 0x0000000509057207 */ /* 0x000fe40004000000 */
[----:B------:R-:W-:Y:S02]  /*1f00*/  SEL R20, R8, R20, !P1 ;  /* 0x0000001408147207 */ /* 0x000fe40004800000 */
[----:B------:R-:W-:Y:S01]  /*1f10*/  SEL R21, R10, R21, !P1 ;  /* 0x000000150a157207 */ /* 0x000fe20004800000 */
[----:B----4-:R-:W-:-:S04]  /*1f20*/  IMAD.HI.U32 R18, R19, R2, RZ ;  /* 0x0000000213127227 */ /* 0x010fc800078e00ff */
        /* <DEDUP_REMOVED lines=10> */
[----:B------:R-:W-:-:S04]  /*1fd0*/  @!P0 IMAD.HI.U32 R7, R21, R2, RZ ;  /* 0x0000000215078227 */ /* 0x000fc800078e00ff */
[----:B------:R-:W-:Y:S01]  /*1fe0*/  IMAD.MOV R2, RZ, RZ, -R6 ;  /* 0x000000ffff027224 */ /* 0x000fe200078e0a06 */
[----:B------:R-:W-:Y:S02]  /*1ff0*/  @!P0 SHF.R.U32.HI R3, RZ, R3, R7 ;  /* 0x00000003ff038219 */ /* 0x000fe40000011607 */
[----:B------:R-:W-:Y:S01]  /*2000*/  IADD3 R7, PT, PT, -R5, RZ, RZ ;  /* 0x000000ff05077210 */ /* 0x000fe20007ffe1ff */
[----:B------:R-:W-:Y:S01]  /*2010*/  IMAD R2, R40, R2, R5 ;  /* 0x0000000228027224 */ /* 0x000fe200078e0205 */
        /* <DEDUP_REMOVED lines=10> */
.L_x_33:
[----:B------:R-:W1:Y:S02]  /*20c0*/  LDCU UR8, c[0x0][0xb30] ;  /* 0x00016600ff0877ac */ /* 0x000e640008000800 */
[----:B-1----:R-:W-:-:S09]  /*20d0*/  UISETP.NE.AND UP0, UPT, UR8, 0x1, UPT ;  /* 0x000000010800788c */ /* 0x002fd2000bf05270 */
[----:B------:R-:W-:Y:S05]  /*20e0*/  BRA.U UP0, `(.L_x_34) ;  /* 0x0000000100407547 */ /* 0x000fea000b800000 */
[----:B------:R-:W1:Y:S08]  /*20f0*/  LDC.64 R4, c[0x0][0xb10] ;  /* 0x0002c400ff047b82 */ /* 0x000e700000000a00 */
[----:B------:R-:W2:Y:S08]  /*2100*/  LDC.64 R2, c[0x0][0xb18] ;  /* 0x0002c600ff027b82 */ /* 0x000eb00000000a00 */
[----:B------:R-:W3:Y:S08]  /*2110*/  LDC R6, c[0x0][0xb20] ;  /* 0x0002c800ff067b82 */ /* 0x000ef00000000800 */
[----:B------:R-:W4:Y:S01]  /*2120*/  LDC R7, c[0x0][0xb0c] ;  /* 0x0002c300ff077b82 */ /* 0x000f220000000800 */
[----:B-1----:R-:W-:-:S05]  /*2130*/  IMAD.HI.U32 R4, R10, R4, RZ ;  /* 0x000000040a047227 */ /* 0x002fca00078e00ff */
[----:B------:R-:W-:Y:S01]  /*2140*/  SHF.R.U32.HI R4, RZ, R5, R4 ;  /* 0x00000005ff047219 */ /* 0x000fe20000011604 */
[----:B--2---:R-:W-:Y:S01]  /*2150*/  IMAD.HI.U32 R3, R9, R3, RZ ;  /* 0x0000000309037227 */ /* 0x004fe200078e00ff */
[----:B------:R-:W-:-:S04]  /*2160*/  ISETP.NE.AND P0, PT, R2, 0x1, PT ;  /* 0x000000010200780c */ /* 0x000fc80003f05270 */
[----:B---3--:R-:W-:-:S04]  /*2170*/  SHF.R.U32.HI R3, RZ, R6, R3 ;  /* 0x00000006ff037219 */ /* 0x008fc80000011603 */
[----:B------:R-:W-:Y:S02]  /*2180*/  SEL R3, R9, R3, !P0 ;  /* 0x0000000309037207 */ /* 0x000fe40004000000 */
[----:B----4-:R-:W-:-:S04]  /*2190*/  ISETP.NE.AND P1, PT, R7, 0x1, PT ;  /* 0x000000010700780c */ /* 0x010fc80003f25270 */
[----:B------:R-:W-:-:S05]  /*21a0*/  SEL R4, R10, R4, !P1 ;  /* 0x000000040a047207 */ /* 0x000fca0004800000 */
[----:B------:R-:W-:Y:S02]  /*21b0*/  IMAD.IADD R5, R3, 0x1, -R4 ;  /* 0x0000000103057824 */ /* 0x000fe400078e0a04 */
[----:B------:R-:W-:Y:S02]  /*21c0*/  IMAD.IADD R3, R4, 0x1, -R3 ;  /* 0x0000000104037824 */ /* 0x000fe400078e0a03 */
[----:B------:R-:W-:Y:S02]  /*21d0*/  IMAD R10, R5, R7, R10 ;  /* 0x00000007050a7224 */ /* 0x000fe400078e020a */
[----:B------:R-:W-:-:S07]  /*21e0*/  IMAD R9, R3, R2, R9 ;  /* 0x0000000203097224 */ /* 0x000fce00078e0209 */
.L_x_34:
[----:B------:R-:W-:Y:S01]  /*21f0*/  VIADD R16, R16, 0x1 ;  /* 0x0000000110107836 */ /* 0x000fe20000000000 */
[----:B------:R-:W-:Y:S01]  /*2200*/  PLOP3.LUT P1, PT, PT, PT, PT, 0x80, 0x8 ;  /* 0x000000000008781c */ /* 0x000fe20003f2f070 */
[----:B------:R-:W-:Y:S02]  /*2210*/  IMAD.IADD R15, R10, 0x1, R87 ;  /* 0x000000010a0f7824 */ /* 0x000fe400078e0257 */
[----:B------:R-:W-:Y:S01]  /*2220*/  IMAD.IADD R14, R9, 0x1, R86 ;  /* 0x00000001090e7824 */ /* 0x000fe200078e0256 */
[----:B------:R-:W-:-:S04]  /*2230*/  ISETP.NE.AND P0, PT, R16, 0x2, PT ;  /* 0x000000021000780c */ /* 0x000fc80003f05270 */
[----:B------:R-:W-:Y:S02]  /*2240*/  SEL R2, RZ, 0x1, P0 ;  /* 0x00000001ff027807 */ /* 0x000fe40000000000 */
[----:B------:R-:W-:Y:S02]  /*2250*/  SEL R16, R16, RZ, P0 ;  /* 0x000000ff10107207 */ /* 0x000fe40000000000 */
[----:B------:R-:W-:Y:S01]  /*2260*/  LOP3.LUT R13, R13, R2, RZ, 0x3c, !PT ;  /* 0x000000020d0d7212 */ /* 0x000fe200078e3cff */
[----:B------:R-:W-:Y:S06]  /*2270*/  @P2 BRA `(.L_x_35) ;  /* 0xfffffff000a02947 */ /* 0x000fec000383ffff */
[----:B------:R-:W-:Y:S01]  /*2280*/  UIADD3 UR5, UPT, UPT, UR4, 0x10, URZ ;  /* 0x0000001004057890 */ /* 0x000fe2000fffe0ff */
[----:B------:R-:W-:-:S03]  /*2290*/  SHF.L.U32 R2, R17, 0x1f, RZ ;  /* 0x0000001f11027819 */ /* 0x000fc600000006ff */
[----:B------:R-:W-:-:S09]  /*22a0*/  ULEA UR4, UR6, UR5, 0x3 ;  /* 0x0000000506047291 */ /* 0x000fd2000f8e18ff */
[----:B------:R-:W1:Y:S02]  /*22b0*/  SYNCS.PHASECHK.TRANS64.TRYWAIT P0, [UR4], R2 ;  /* 0x00000002ff0075a7 */ /* 0x000e640008001104 */
[----:B-1----:R-:W-:Y:S05]  /*22c0*/  @!P0 BRA `(.L_x_36) ;  /* 0x0000006800388947 */ /* 0x002fea0003800000 */
.L_x_134:
[----:B------:R-:W-:-:S04]  /*22d0*/  UIADD3 UR6, UPT, UPT, UR6, 0x1, URZ ;  /* 0x0000000106067890 */ /* 0x000fc8000fffe0ff */
[----:B------:R-:W-:-:S04]  /*22e0*/  UISETP.NE.AND UP0, UPT, UR6, 0x2, UPT ;  /* 0x000000020600788c */ /* 0x000fc8000bf05270 */
[----:B------:R-:W-:Y:S02]  /*22f0*/  USEL UR4, URZ, 0x1, UP0 ;  /* 0x00000001ff047887 */ /* 0x000fe40008000000 */
[----:B------:R-:W-:-:S04]  /*2300*/  USEL UR6, UR6, URZ, UP0 ;  /* 0x000000ff06067287 */ /* 0x000fc80008000000 */
[----:B------:R-:W-:Y:S01]  /*2310*/  ULEA UR6, UR6, UR5, 0x3 ;  /* 0x0000000506067291 */ /* 0x000fe2000f8e18ff */
[----:B-1----:R-:W-:-:S04]  /*2320*/  LOP3.LUT R2, R17, UR4, RZ, 0x3c, !PT ;  /* 0x0000000411027c12 */ /* 0x002fc8000f8e3cff */
[----:B------:R-:W-:Y:S01]  /*2330*/  SHF.L.U32 R2, R2, 0x1f, RZ ;  /* 0x0000001f02027819 */ /* 0x000fe200000006ff */
[----:B----4-:R-:W-:-:S07]  /*2340*/  IMAD.U32 R0, RZ, RZ, UR6 ;  /* 0x00000006ff007e24 */ /* 0x010fce000f8e00ff */
.L_x_37:
[----:B-1----:R1:W2:Y:S02]  /*2350*/  SYNCS.PHASECHK.TRANS64.TRYWAIT P0, [R0+URZ], R2 ;  /* 0x00000002000075a7 */ /* 0x0022a400080011ff */
[----:B--2---:R-:W-:Y:S05]  /*2360*/  @!P0 NANOSLEEP.SYNCS 0x989680 ;  /* 0x009896800000895d */ /* 0x004fea0003900000 */
[----:B------:R-:W2:Y:S02]  /*2370*/  @!P0 SYNCS.PHASECHK.TRANS64 P0, [R0+URZ], R2 ;  /* 0x00000002000085a7 */ /* 0x000ea400080010ff */
[----:B--2---:R-:W-:Y:S05]  /*2380*/  @P0 EXIT ;  /* 0x000000000000094d */ /* 0x004fea0003800000 */
[----:B------:R-:W-:Y:S05]  /*2390*/  BRA `(.L_x_37) ;  /* 0xfffffffc00ec7947 */ /* 0x000fea000383ffff */
.L_x_17:
[----:B------:R-:W-:-:S04]  /*23a0*/  UISETP.NE.AND UP1, UPT, UR37, URZ, UPT ;  /* 0x000000ff2500728c */ /* 0x000fc8000bf25270 */
[----:B------:R-:W-:-:S09]  /*23b0*/  UISETP.NE.OR UP1, UPT, UR8, 0x1, UP1 ;  /* 0x000000010800788c */ /* 0x000fd20008f25670 */
[----:B------:R-:W-:Y:S05]  /*23c0*/  BRA.U UP1, `(.L_x_38) ;  /* 0x0000000501487547 */ /* 0x000fea000b800000 */
[----:B------:R-:W-:Y:S01]  /*23d0*/  ISETP.NE.AND P2, PT, R2, RZ, PT ;  /* 0x000000ff0200720c */ /* 0x000fe20003f45270 */
[----:B------:R-:W-:Y:S01]  /*23e0*/  IMAD.MOV.U32 R12, RZ, RZ, 0x1 ;  /* 0x00000001ff0c7424 */ /* 0x000fe200078e00ff */
[----:B------:R-:W-:Y:S02]  /*23f0*/  CS2R R10, SRZ ;  /* 0x00000000000a7805 */ /* 0x000fe4000001ff00 */
[----:B------:R-:W-:Y:S01]  /*2400*/  CS2R R8, SRZ ;  /* 0x0000000000087805 */ /* 0x000fe2000001ff00 */
[----:B------:R-:W-:Y:S01]  /*2410*/  UMOV UR4, 0x400 ;  /* 0x0000040000047882 */ /* 0x000fe20000000000 */
[----:B------:R-:W-:Y:S01]  /*2420*/  UMOV UR6, URZ ;  /* 0x000000ff00067c82 */ /* 0x000fe20008000000 */
[----:B------:R-:W-:-:S12]  /*2430*/  ULEA UR37, UR37, UR4, 0x18 ;  /* 0x0000000425257291 */ /* 0x000fd8000f8ec0ff */
.L_x_42:
[----:B------:R-:W-:Y:S02]  /*2440*/  LEA R0, R8, UR37, 0x3 ;  /* 0x0000002508007c11 */ /* 0x000fe4000f8e18ff */
[----:B------:R-:W-:-:S03]  /*2450*/  SHF.L.U32 R4, R9, 0x1f, RZ ;  /* 0x0000001f09047819 */ /* 0x000fc600000006ff */
[----:B------:R-:W-:Y:S01]  /*2460*/  VIADD R5, R0, 0xe0 ;  /* 0x000000e000057836 */ /* 0x000fe20000000000 */
[----:B------:R-:W1:Y:S02]  /*2470*/  SYNCS.PHASECHK.TRANS64.TRYWAIT P0, [R0+URZ+0xd0], R4 ;  /* 0x0000d004000075a7 */ /* 0x000e6400080011ff */
[----:B-1----:R-:W-:Y:S05]  /*2480*/  @!P0 BRA `(.L_x_39) ;  /* 0x0000006400e08947 */ /* 0x002fea0003800000 */
.L_x_135:
[----:B------:R-:W-:Y:S01]  /*2490*/  ULEA UR5, UR6, UR37, 0x3 ;  /* 0x0000002506057291 */ /* 0x000fe2000f8e18ff */
[----:B-1----:R-:W-:Y:S01]  /*24a0*/  PRMT R0, RZ, 0x654, R5 ;  /* 0x00000654ff007816 */ /* 0x002fe20000000005 */
[----:B------:R-:W-:Y:S01]  /*24b0*/  @!P2 IMAD.MOV.U32 R4, RZ, RZ, 0x10 ;  /* 0x00000010ff04a424 */ /* 0x000fe200078e00ff */
[----:B------:R-:W-:Y:S01]  /*24c0*/  SHF.L.U32 R5, R12, 0x1f, RZ ;  /* 0x0000001f0c057819 */ /* 0x000fe200000006ff */
[----:B------:R-:W-:Y:S01]  /*24d0*/  UIADD3 UR4, UPT, UPT, UR5, 0x70, URZ ;  /* 0x0000007005047890 */ /* 0x000fe2000fffe0ff */
[----:B------:R1:W-:Y:S05]  /*24e0*/  SYNCS.ARRIVE.TRANS64.RED.A1T0 RZ, [R0+URZ], RZ ;  /* 0x000000ff00ff79a7 */ /* 0x0003ea00081004ff */
[----:B------:R-:W-:Y:S01]  /*24f0*/  IMAD.U32 R6, RZ, RZ, UR4 ;  /* 0x00000004ff067e24 */ /* 0x000fe2000f8e00ff */
[----:B------:R-:W2:Y:S04]  /*2500*/  SYNCS.PHASECHK.TRANS64.TRYWAIT P0, [UR5+0x80], R5 ;  /* 0x00008005ff0075a7 */ /* 0x000ea80008001105 */
[----:B------:R-:W-:Y:S01]  /*2510*/  PRMT R6, R2, 0x654, R6 ;  /* 0x0000065402067816 */ /* 0x000fe20000000006 */
[----:B-12---:R-:W-:Y:S06]  /*2520*/  @!P0 BRA `(.L_x_40) ;  /* 0x0000006400cc8947 */ /* 0x006fec0003800000 */
.L_x_137:
[----:B------:R-:W-:Y:S01]  /*2530*/  ULEA UR4, UR6, UR37, 0x4 ;  /* 0x0000002506047291 */ /* 0x000fe2000f8e20ff */
[----:B------:R-:W-:Y:S01]  /*2540*/  SEL R3, R6, R3, !P2 ;  /* 0x0000000306037207 */ /* 0x000fe20005000000 */
[----:B------:R-:W-:Y:S01]  /*2550*/  UIADD3 UR5, UPT, UPT, UR5, 0x70, URZ ;  /* 0x0000007005057890 */ /* 0x000fe2000fffe0ff */
[----:B-1----:R-:W-:Y:S01]  /*2560*/  LEA R0, R11, UR37, 0x3 ;  /* 0x000000250b007c11 */ /* 0x002fe2000f8e18ff */
[----:B------:R-:W-:Y:S01]  /*2570*/  UIADD3 UR4, UPT, UPT, UR4, 0x100, URZ ;  /* 0x0000010004047890 */ /* 0x000fe2000fffe0ff */
[----:B------:R1:W-:Y:S01]  /*2580*/  @!P2 SYNCS.ARRIVE.TRANS64.RED RZ, [R3+URZ], R4 ;  /* 0x0000000403ffa9a7 */ /* 0x0003e200080004ff */
[----:B------:R-:W-:Y:S01]  /*2590*/  UIADD3 UR6, UPT, UPT, UR6, 0x1, URZ ;  /* 0x0000000106067890 */ /* 0x000fe2000fffe0ff */
[----:B------:R-:W-:-:S03]  /*25a0*/  VIADD R8, R8, 0x1 ;  /* 0x0000000108087836 */ /* 0x000fc60000000000 */
[----:B------:R-:W-:Y:S02]  /*25b0*/  UISETP.NE.AND UP0, UPT, UR6, 0x2, UPT ;  /* 0x000000020600788c */ /* 0x000fe4000bf05270 */
[----:B------:R-:W-:Y:S01]  /*25c0*/  ISETP.NE.AND P0, PT, R8, 0x2, PT ;  /* 0x000000020800780c */ /* 0x000fe20003f05270 */
[----:B------:R-:W-:Y:S06]  /*25d0*/  UGETNEXTWORKID.BROADCAST [UR4], [UR5] ;  /* 0x00000000040073ca */ /* 0x000fec0008000100 */
[----:B------:R-:W-:Y:S02]  /*25e0*/  USEL UR4, URZ, 0x1, UP0 ;  /* 0x00000001ff047887 */ /* 0x000fe40008000000 */
[----:B------:R-:W-:-:S04]  /*25f0*/  USEL UR6, UR6, URZ, UP0 ;  /* 0x000000ff06067287 */ /* 0x000fc80008000000 */
[----:B------:R-:W-:Y:S02]  /*2600*/  LOP3.LUT R12, R12, UR4, RZ, 0x3c, !PT ;  /* 0x000000040c0c7c12 */ /* 0x000fe4000f8e3cff */
[----:B-1----:R-:W-:-:S04]  /*2610*/  SHF.L.U32 R4, R10, 0x1f, RZ ;  /* 0x0000001f0a047819 */ /* 0x002fc800000006ff */
[----:B------:R-:W1:Y:S02]  /*2620*/  SYNCS.PHASECHK.TRANS64.TRYWAIT P1, [R0+URZ+0x70], R4 ;  /* 0x00007004000075a7 */ /* 0x000e6400080211ff */
[----:B-1----:R-:W-:Y:S05]  /*2630*/  @!P1 BRA `(.L_x_41) ;  /* 0x0000006400a09947 */ /* 0x002fea0003800000 */
.L_x_138:
[C---:B-1----:R-:W-:Y:S01]  /*2640*/  LEA R4, R11.reuse, UR37, 0x4 ;  /* 0x000000250b047c11 */ /* 0x042fe2000f8e20ff */
[----:B------:R-:W-:Y:S01]  /*2650*/  VIADD R0, R0, 0x80 ;  /* 0x0000008000007836 */ /* 0x000fe20000000000 */
[----:B------:R-:W-:Y:S01]  /*2660*/  SEL R8, R8, RZ, P0 ;  /* 0x000000ff08087207 */ /* 0x000fe20000000000 */
[----:B------:R-:W-:-:S03]  /*2670*/  VIADD R11, R11, 0x1 ;  /* 0x000000010b0b7836 */ /* 0x000fc60000000000 */
[----:B------:R-:W1:Y:S01]  /*2680*/  LDS.128 R4, [R4+0x100] ;  /* 0x0001000004047984 */ /* 0x000e620000000c00 */
[----:B------:R-:W-:Y:S02]  /*2690*/  PRMT R0, RZ, 0x654, R0 ;  /* 0x00000654ff007816 */ /* 0x000fe40000000000 */
[C---:B------:R-:W-:Y:S01]  /*26a0*/  ISETP.NE.AND P1, PT, R11.reuse, 0x2, PT ;  /* 0x000000020b00780c */ /* 0x040fe20003f25270 */
[----:B------:R-:W-:Y:S01]  /*26b0*/  @!PT LDS RZ, [RZ] ;  /* 0x00000000fffff984 */ /* 0x000fe20000000800 */
[----:B------:R-:W-:Y:S01]  /*26c0*/  @!PT LDS RZ, [RZ] ;  /* 0x00000000fffff984 */ /* 0x000fe20000000800 */
[----:B------:R-:W-:Y:S01]  /*26d0*/  @!PT LDS RZ, [RZ] ;  /* 0x00000000fffff984 */ /* 0x000fe20000000800 */
[----:B------:R-:W-:Y:S01]  /*26e0*/  @!PT LDS RZ, [RZ] ;  /* 0x00000000fffff984 */ /* 0x000fe20000000800 */
[----:B------:R2:W-:Y:S06]  /*26f0*/  MEMBAR.ALL.CTA ;  /* 0x0000000000007992 */ /* 0x0005ec0000008000 */
[----:B--2---:R-:W2:Y:S01]  /*2700*/  FENCE.VIEW.ASYNC.S ;  /* 0x00000000000073c6 */ /* 0x004ea20000000000 */
[----:B------:R-:W-:Y:S01]  /*2710*/  SEL R11, R11, RZ, P1 ;  /* 0x000000ff0b0b7207 */ /* 0x000fe20000800000 */
[----:B--2---:R2:W-:Y:S01]  /*2720*/  SYNCS.ARRIVE.TRANS64.RED.A1T0 RZ, [R0+URZ], RZ ;  /* 0x000000ff00ff79a7 */ /* 0x0045e200081004ff */
[----:B-1----:R-:W-:-:S02]  /*2730*/  LOP3.LUT P3, RZ, R6, 0x1, RZ, 0xc0, !PT ;  /* 0x0000000106ff7812 */ /* 0x002fc4000786c0ff */
[----:B------:R-:W-:-:S04]  /*2740*/  SEL R4, RZ, 0x1, P1 ;  /* 0x00000001ff047807 */ /* 0x000fc80000800000 */
[----:B------:R-:W-:Y:S02]  /*2750*/  LOP3.LUT R10, R10, R4, RZ, 0x3c, !PT ;  /* 0x000000040a0a7212 */ /* 0x000fe400078e3cff */
[----:B--2---:R-:W-:-:S04]  /*2760*/  SEL R0, RZ, 0x1, P0 ;  /* 0x00000001ff007807 */ /* 0x004fc80000000000 */
[----:B------:R-:W-:Y:S01]  /*2770*/  LOP3.LUT R9, R9, R0, RZ, 0x3c, !PT ;  /* 0x0000000009097212 */ /* 0x000fe200078e3cff */
[----:B------:R-:W-:Y:S06]  /*2780*/  @P3 BRA `(.L_x_42) ;  /* 0xfffffffc002c3947 */ /* 0x000fec000383ffff */
[----:B------:R-:W-:Y:S01]  /*2790*/  ULEA UR5, UR6, UR37, 0x3 ;  /* 0x0000002506057291 */ /* 0x000fe2000f8e18ff */
[----:B------:R-:W-:-:S08]  /*27a0*/  SHF.L.U32 R2, R12, 0x1f, RZ ;  /* 0x0000001f0c027819 */ /* 0x000fd000000006ff */
[----:B------:R-:W1:Y:S02]  /*27b0*/  SYNCS.PHASECHK.TRANS64 P0, [UR5+0x80], R2 ;  /* 0x00008002ff0075a7 */ /* 0x000e640008001005 */
[----:B-1----:R-:W-:Y:S05]  /*27c0*/  @P0 BRA `(.L_x_43) ;  /* 0x0000000000080947 */ /* 0x002fea0003800000 */
[----:B------:R-:W1:Y:S02]  /*27d0*/  SYNCS.PHASECHK.TRANS64.TRYWAIT P0, [UR5+0x80], R2 ;  /* 0x00008002ff0075a7 */ /* 0x000e640008001105 */
[----:B-1----:R-:W-:Y:S05]  /*27e0*/  @!P0 BRA `(.L_x_44) ;  /* 0x0000006400488947 */ /* 0x002fea0003800000 */
.L_x_43:
[----:B------:R-:W-:-:S04]  /*27f0*/  UIADD3 UR4, UPT, UPT, UR6, 0x1, URZ ;  /* 0x0000000106047890 */ /* 0x000fc8000fffe0ff */
[----:B------:R-:W-:-:S04]  /*2800*/  UISETP.NE.AND UP0, UPT, UR4, 0x2, UPT ;  /* 0x000000020400788c */ /* 0x000fc8000bf05270 */
[----:B------:R-:W-:Y:S02]  /*2810*/  USEL UR7, URZ, 0x1, UP0 ;  /* 0x00000001ff077887 */ /* 0x000fe40008000000 */
[----:B------:R-:W-:-:S04]  /*2820*/  USEL UR4, UR4, URZ, UP0 ;  /* 0x000000ff04047287 */ /* 0x000fc80008000000 */
[----:B------:R-:W-:Y:S01]  /*2830*/  ULEA UR4, UR4, UR37, 0x3 ;  /* 0x0000002504047291 */ /* 0x000fe2000f8e18ff */
[----:B-1----:R-:W-:-:S04]  /*2840*/  LOP3.LUT R2, R12, UR7, RZ, 0x3c, !PT ;  /* 0x000000070c027c12 */ /* 0x002fc8000f8e3cff */
[----:B------:R-:W-:-:S04]  /*2850*/  SHF.L.U32 R0, R2, 0x1f, RZ ;  /* 0x0000001f02007819 */ /* 0x000fc800000006ff */
[----:B------:R-:W1:Y:S02]  /*2860*/  SYNCS.PHASECHK.TRANS64 P0, [UR4+0x80], R0 ;  /* 0x00008000ff0075a7 */ /* 0x000e640008001004 */
[----:B-1----:R-:W-:Y:S05]  /*2870*/  @P0 EXIT ;  /* 0x000000000000094d */ /* 0x002fea0003800000 */
[----:B------:R-:W-:Y:S02]  /*2880*/  SHF.L.U32 R2, R2, 0x1f, RZ ;  /* 0x0000001f02027819 */ /* 0x000fe400000006ff */
[----:B------:R-:W-:-:S07]  /*2890*/  MOV R0, UR4 ;  /* 0x0000000400007c02 */ /* 0x000fce0008000f00 */
.L_x_45:
[----:B-1----:R1:W2:Y:S02]  /*28a0*/  SYNCS.PHASECHK.TRANS64.TRYWAIT P0, [R0+URZ+0x80], R2 ;  /* 0x00008002000075a7 */ /* 0x0022a400080011ff */
[----:B--2---:R-:W-:Y:S05]  /*28b0*/  @!P0 NANOSLEEP.SYNCS 0x989680 ;  /* 0x009896800000895d */ /* 0x004fea0003900000 */
[----:B------:R-:W2:Y:S02]  /*28c0*/  @!P0 SYNCS.PHASECHK.TRANS64 P0, [R0+URZ+0x80], R2 ;  /* 0x00008002000085a7 */ /* 0x000ea400080010ff */
[----:B--2---:R-:W-:Y:S05]  /*28d0*/  @P0 EXIT ;  /* 0x000000000000094d */ /* 0x004fea0003800000 */
[----:B------:R-:W-:Y:S05]  /*28e0*/  BRA `(.L_x_45) ;  /* 0xfffffffc00ec7947 */ /* 0x000fea000383ffff */
.L_x_38:
[----:B------:R-:W-:-:S09]  /*28f0*/  UISETP.NE.AND UP1, UPT, UR8, URZ, UPT ;  /* 0x000000ff0800728c */ /* 0x000fd2000bf25270 */
[----:B------:R-:W-:Y:S05]  /*2900*/  BRA.U UP1, `(.L_x_46) ;  /* 0x0000000d017c7547 */ /* 0x000fea000b800000 */
[----:B------:R-:W-:Y:S01]  /*2910*/  UMOV UR4, 0x40 ;  /* 0x0000004000047882 */ /* 0x000fe20000000000 */
[----:B------:R-:W-:Y:S01]  /*2920*/  NOP ;  /* 0x0000000000007918 */ /* 0x000fe20000000000 */
[----:B------:R-:W-:Y:S01]  /*2930*/  ULEA UR4, UR37, UR4, 0x18 ;  /* 0x0000000425047291 */ /* 0x000fe2000f8ec0ff */
[----:B------:R-:W-:Y:S02]  /*2940*/  UMOV UR5, 0x400 ;  /* 0x0000040000057882 */ /* 0x000fe40000000000 */
[----:B------:R-:W-:-:S06]  /*2950*/  ULEA UR37, UR37, UR5, 0x18 ;  /* 0x0000000525257291 */ /* 0x000fcc000f8ec0ff */
[----:B------:R-:W1:Y:S02]  /*2960*/  LDS.U8 R0, [UR4+0x1c] ;  /* 0x00001c04ff007984 */ /* 0x000e640008000000 */
[----:B-1----:R-:W-:-:S13]  /*2970*/  ISETP.NE.AND P0, PT, R0, RZ, PT ;  /* 0x000000ff0000720c */ /* 0x002fda0003f05270 */
[----:B------:R-:W-:Y:S05]  /*2980*/  @P0 BRA `(.L_x_47) ;  /* 0x0000000000580947 */ /* 0x000fea0003800000 */
[----:B------:R-:W-:-:S13]  /*2990*/  ELECT P0, URZ, PT ;  /* 0x0000000000ff782f */ /* 0x000fda0003800000 */
[----:B------:R-:W-:Y:S05]  /*29a0*/  @!P0 BRA `(.L_x_48) ;  /* 0x0000000000608947 */ /* 0x000fea0003800000 */
[----:B------:R-:W-:Y:S01]  /*29b0*/  UMOV UR5, 0x10 ;  /* 0x0000001000057882 */ /* 0x000fe20000000000 */
[----:B------:R-:W-:Y:S01]  /*29c0*/  HFMA2 R0, -RZ, RZ, 0, 5.9604644775390625e-08 ;  /* 0x00000001ff007431 */ /* 0x000fe200000001ff */
[----:B------:R-:W-:-:S03]  /*29d0*/  MOV R2, 0xffff ;  /* 0x0000ffff00027802 */ /* 0x000fc60000000f00 */
[----:B------:R-:W-:Y:S04]  /*29e0*/  DEPBAR.LE SB1, 0x36 ;  /* 0x00009d800000791a */ /* 0x000fe80000000000 */
[----:B------:R-:W1:Y:S02]  /*29f0*/  UTCATOMSWS.FIND_AND_SET.ALIGN UP0, UR5, UR5 ;  /* 0x00000005000575e3 */ /* 0x000e640008000800 */
[----:B-1----:R-:W-:Y:S01]  /*2a00*/  MOV R3, UR5 ;  /* 0x0000000500037c02 */ /* 0x002fe20008000f00 */
[----:B------:R-:W-:Y:S06]  /*2a10*/  BRA.U UP0, `(.L_x_49) ;  /* 0x0000000100187547 */ /* 0x000fec000b800000 */
.L_x_50:
[----:B------:R-:W-:Y:S05]  /*2a20*/  NANOSLEEP 0x64 ;  /* 0x000000640000795d */ /* 0x000fea0003800000 */
[----:B------:R-:W-:-:S05]  /*2a30*/  UMOV UR5, 0x10 ;  /* 0x0000001000057882 */ /* 0x000fca0000000000 */
[----:B------:R-:W-:Y:S04]  /*2a40*/  DEPBAR.LE SB1, 0x36 ;  /* 0x00009d800000791a */ /* 0x000fe80000000000 */
[----:B------:R-:W1:Y:S02]  /*2a50*/  UTCATOMSWS.FIND_AND_SET.ALIGN UP0, UR5, UR5 ;  /* 0x00000005000575e3 */ /* 0x000e640008000800 */
[----:B-1----:R-:W-:Y:S01]  /*2a60*/  MOV R3, UR5 ;  /* 0x0000000500037c02 */ /* 0x002fe20008000f00 */
[----:B------:R-:W-:Y:S05]  /*2a70*/  BRA.U !UP0, `(.L_x_50) ;  /* 0xfffffffd08e87547 */ /* 0x000fea000b83ffff */
.L_x_49:
[-C--:B------:R-:W-:Y:S02]  /*2a80*/  SHF.L.U32 R2, R2, R3.reuse, RZ ;  /* 0x0000000302027219 */ /* 0x080fe400000006ff */
[----:B------:R-:W-:Y:S01]  /*2a90*/  SHF.L.U32 R0, R0, R3, RZ ;  /* 0x0000000300007219 */ /* 0x000fe200000006ff */
[----:B------:R-:W-:Y:S02]  /*2aa0*/  IMAD.SHL.U32 R3, R3, 0x20, RZ ;  /* 0x0000002003037824 */ /* 0x000fe400078e00ff */
[----:B------:R1:W-:Y:S04]  /*2ab0*/  ATOMS.OR RZ, [UR4+0x14], R2 ;  /* 0x00001402ffff798c */ /* 0x0003e8000b000004 */
[----:B------:R1:W-:Y:S04]  /*2ac0*/  ATOMS.OR RZ, [UR4+0x18], R0 ;  /* 0x00001800ffff798c */ /* 0x0003e8000b000004 */
[----:B------:R1:W-:Y:S01]  /*2ad0*/  STS [UR37+0x120], R3 ;  /* 0x00012003ff007988 */ /* 0x0003e20008000825 */
[----:B------:R-:W-:Y:S05]  /*2ae0*/  BRA `(.L_x_48) ;  /* 0x0000000000107947 */ /* 0x000fea0003800000 */
.L_x_47:
[----:B------:R-:W-:Y:S02]  /*2af0*/  MOV R0, 0xffffffff ;  /* 0xffffffff00007802 */ /* 0x000fe40000000f00 */
[----:B------:R-:W-:-:S03]  /*2b00*/  MOV R2, 0x2b30 ;  /* 0x00002b3000027802 */ /* 0x000fc60000000f00 */
[----:B------:R1:W-:Y:S04]  /*2b10*/  STS [UR37+0x120], R0 ;  /* 0x00012000ff007988 */ /* 0x0003e80008000825 */
[----:B-1-3-5:R-:W-:Y:S05]  /*2b20*/  CALL.REL.NOINC `($__internal_1_$__cuda_sm10x_tcgen05_guardrail_trap_phase_invalid_during_alloc) ;  /* 0x0000006800907944 */ /* 0x02afea0003c00000 */
.L_x_48:
[----:B------:R-:W-:Y:S05]  /*2b30*/  WARPSYNC.ALL ;  /* 0x0000000000007948 */ /* 0x000fea0003800000 */
[----:B------:R-:W2:Y:S01]  /*2b40*/  S2UR UR6, SR_CgaCtaId ;  /* 0x00000000000679c3 */ /* 0x000ea20000008800 */
[----:B------:R-:W-:Y:S01]  /*2b50*/  UMOV UR4, 0x400 ;  /* 0x0000040000047882 */ /* 0x000fe20000000000 */
[----:B------:R-:W-:-:S06]  /*2b60*/  NOP ;  /* 0x0000000000007918 */ /* 0x000fcc0000000000 */
[----:B------:R-:W-:Y:S06]  /*2b70*/  BAR.ARV 0x6, 0xa0 ;  /* 0x0182800000007b1d */ /* 0x000fec0000002000 */
[----:B------:R-:W4:Y:S01]  /*2b80*/  LDCU UR7, c[0x0][0x38c] ;  /* 0x00007180ff0777ac */ /* 0x000f220008000800 */
[----:B------:R-:W-:Y:S01]  /*2b90*/  IMAD.MOV.U32 R11, RZ, RZ, 0x1 ;  /* 0x00000001ff0b7424 */ /* 0x000fe200078e00ff */
[----:B------:R-:W-:Y:S01]  /*2ba0*/  CS2R R8, SRZ ;  /* 0x0000000000087805 */ /* 0x000fe2000001ff00 */
[----:B------:R-:W-:Y:S01]  /*2bb0*/  IMAD.MOV.U32 R10, RZ, RZ, RZ ;  /* 0x000000ffff0a7224 */ /* 0x000fe200078e00ff */
[----:B------:R-:W-:Y:S01]  /*2bc0*/  UMOV UR18, URZ ;  /* 0x000000ff00127c82 */ /* 0x000fe20008000000 */
[----:B------:R-:W-:Y:S01]  /*2bd0*/  UMOV UR17, URZ ;  /* 0x000000ff00117c82 */ /* 0x000fe20008000000 */
[----:B------:R-:W-:Y:S01]  /*2be0*/  UMOV UR22, 0x0 ;  /* 0x0000000000167882 */ /* 0x000fe20000000000 */
[----:B------:R-:W-:Y:S01]  /*2bf0*/  UMOV UR23, 0x8200010 ;  /* 0x0820001000177882 */ /* 0x000fe20000000000 */
[----:B------:R-:W-:Y:S01]  /*2c00*/  UMOV UR20, 0x0 ;  /* 0x0000000000147882 */ /* 0x000fe20000000000 */
[----:B------:R-:W-:Y:S01]  /*2c10*/  UMOV UR21, 0x8200010 ;  /* 0x0820001000157882 */ /* 0x000fe20000000000 */
[----:B--2---:R-:W-:Y:S01]  /*2c20*/  ULEA UR6, UR6, UR4, 0x18 ;  /* 0x0000000406067291 */ /* 0x004fe2000f8ec0ff */
[----:B------:R-:W2:Y:S03]  /*2c30*/  LDCU UR4, c[0x0][0x38c] ;  /* 0x00007180ff0477ac */ /* 0x000ea60008000800 */
[----:B------:R-:W-:-:S02]  /*2c40*/  UIADD3 UR11, UPT, UPT, UR6, 0x8400, URZ ;  /* 0x00008400060b7890 */ /* 0x000fc4000fffe0ff */
[----:B----4-:R-:W-:-:S03]  /*2c50*/  UIADD3 UR7, UPT, UPT, UR7, 0x1f, URZ ;  /* 0x0000001f07077890 */ /* 0x010fc6000fffe0ff */
[----:B-1----:R-:W1:Y:S01]  /*2c60*/  LDS R0, [UR6+0x120] ;  /* 0x00012006ff007984 */ /* 0x002e620008000800 */
[----:B------:R-:W-:Y:S02]  /*2c70*/  UIADD3 UR12, UPT, UPT, UR6, 0xc400, URZ ;  /* 0x0000c400060c7890 */ /* 0x000fe4000fffe0ff */
[----:B------:R-:W-:Y:S02]  /*2c80*/  USHF.R.S32.HI UR5, URZ, 0x1f, UR7 ;  /* 0x0000001fff057899 */ /* 0x000fe40008011407 */
[----:B------:R-:W-:Y:S02]  /*2c90*/  USHF.R.U32.HI UR11, URZ, 0x4, UR11 ;  /* 0x00000004ff0b7899 */ /* 0x000fe4000801160b */
[----:B------:R-:W-:Y:S02]  /*2ca0*/  ULEA.HI UR5, UR5, UR7, URZ, 0x5 ;  /* 0x0000000705057291 */ /* 0x000fe4000f8f28ff */
[----:B------:R-:W-:Y:S02]  /*2cb0*/  USHF.R.U32.HI UR12, URZ, 0x4, UR12 ;  /* 0x00000004ff0c7899 */ /* 0x000fe4000801160c */
[----:B------:R-:W-:-:S02]  /*2cc0*/  USHF.R.S32.HI UR5, URZ, 0x5, UR5 ;  /* 0x00000005ff057899 */ /* 0x000fc40008011405 */
[----:B------:R-:W-:Y:S02]  /*2cd0*/  ULOP3.LUT UR11, UR11, 0x3fff, URZ, 0xc0, !UPT ;  /* 0x00003fff0b0b7892 */ /* 0x000fe4000f8ec0ff */
[----:B------:R-:W-:Y:S02]  /*2ce0*/  UISETP.LT.AND UP0, UPT, UR5, 0x1, UPT ;  /* 0x000000010500788c */ /* 0x000fe4000bf01270 */
[----:B------:R-:W-:Y:S02]  /*2cf0*/  ULOP3.LUT UR12, UR12, 0x3fff, URZ, 0xc0, !UPT ;  /* 0x00003fff0c0c7892 */ /* 0x000fe4000f8ec0ff */
[----:B------:R-:W-:Y:S02]  /*2d00*/  USEL UR10, UR5, 0x1, !UP0 ;  /* 0x00000001050a7887 */ /* 0x000fe4000c000000 */
[----:B------:R-:W-:Y:S02]  /*2d10*/  ULOP3.LUT UR11, UR11, 0x10000, URZ, 0xfc, !UPT ;  /* 0x000100000b0b7892 */ /* 0x000fe4000f8efcff */
[----:B------:R-:W-:-:S02]  /*2d20*/  ULOP3.LUT UR12, UR12, 0x10000, URZ, 0xfc, !UPT ;  /* 0x000100000c0c7892 */ /* 0x000fc4000f8efcff */
[----:B------:R-:W-:Y:S02]  /*2d30*/  UIADD3 UR10, UPT, UPT, -UR10, URZ, URZ ;  /* 0x000000ff0a0a7290 */ /* 0x000fe4000fffe1ff */
[----:B--2---:R-:W-:Y:S01]  /*2d40*/  UISETP.GE.AND UP3, UPT, UR4, 0x1, UPT ;  /* 0x000000010400788c */ /* 0x004fe2000bf66270 */
[----:B-1----:R-:W-:-:S15]  /*2d50*/  R2UR UR19, R0 ;  /* 0x00000000001372ca */ /* 0x002fde00000e0000 */
.L_x_57:
[----:B------:R-:W-:Y:S02]  /*2d60*/  LEA R0, R10, UR6, 0x3 ;  /* 0x000000060a007c11 */ /* 0x000fe4000f8e18ff */
[----:B------:R-:W-:Y:S02]  /*2d70*/  SHF.L.U32 R2, R9, 0x1f, RZ ;  /* 0x0000001f09027819 */ /* 0x000fe400000006ff */
[----:B------:R-:W-:Y:S01]  /*2d80*/  PLOP3.LUT P0, PT, PT, PT, UP3, 0x80, 0x8 ;  /* 0x000000000008781c */ /* 0x000fe20003f0f038 */
[----:B------:R-:W-:Y:S01]  /*2d90*/  VIADD R3, R0, 0x80 ;  /* 0x0000008000037836 */ /* 0x000fe20000000000 */
[----:B-1----:R-:W1:Y:S02]  /*2da0*/  SYNCS.PHASECHK.TRANS64.TRYWAIT P1, [R0+URZ+0x70], R2 ;  /* 0x00007002000075a7 */ /* 0x002e6400080211ff */
[----:B-1--4-:R-:W-:Y:S09]  /*2db0*/  @!P1 BRA `(.L_x_51) ;  /* 0x0000005c00ec9947 */ /* 0x012ff20003800000 */
.L_x_140:
[----:B------:R-:W-:Y:S01]  /*2dc0*/  LEA R4, R10, UR6, 0x4 ;  /* 0x000000060a047c11 */ /* 0x000fe2000f8e20ff */
[----:B------:R-:W-:Y:S01]  /*2dd0*/  @UP3 ULEA UR4, UR17, UR6, 0x3 ;  /* 0x0000000611043291 */ /* 0x000fe2000f8e18ff */
[----:B------:R-:W-:Y:S01]  /*2de0*/  PLOP3.LUT P2, PT, PT, PT, PT, 0x80, 0x8 ;  /* 0x000000000008781c */ /* 0x000fe20003f4f070 */
[----:B------:R-:W-:Y:S01]  /*2df0*/  ULEA UR8, UR18, UR6, 0x3 ;  /* 0x0000000612087291 */ /* 0x000fe2000f8e18ff */
[----:B------:R-:W-:Y:S01]  /*2e00*/  PRMT R3, RZ, 0x654, R3 ;  /* 0x00000654ff037816 */ /* 0x000fe20000000003 */
[----:B------:R-:W-:Y:S01]  /*2e10*/  ULEA UR9, UR18, UR19, 0x7 ;  /* 0x0000001312097291 */ /* 0x000fe2000f8e38ff */
[----:B------:R-:W2:Y:S01]  /*2e20*/  LDS.128 R4, [R4+0x100] ;  /* 0x0001000004047984 */ /* 0x000ea20000000c00 */
[----:B-1----:R-:W-:Y:S02]  /*2e30*/  @P0 SHF.L.U32 R2, R8, 0x1f, RZ ;  /* 0x0000001f08020819 */ /* 0x002fe400000006ff */
[----:B------:R-:W-:Y:S01]  /*2e40*/  SHF.L.U32 R0, R11, 0x1f, RZ ;  /* 0x0000001f0b007819 */ /* 0x000fe200000006ff */
[----:B------:R-:W-:Y:S01]  /*2e50*/  @!PT LDS RZ, [RZ] ;  /* 0x00000000fffff984 */ /* 0x000fe20000000800 */
[----:B------:R-:W-:Y:S01]  /*2e60*/  @!PT LDS RZ, [RZ] ;  /* 0x00000000fffff984 */ /* 0x000fe20000000800 */
[----:B------:R-:W-:Y:S01]  /*2e70*/  @!PT LDS RZ, [RZ] ;  /* 0x00000000fffff984 */ /* 0x000fe20000000800 */
[----:B------:R-:W-:Y:S01]  /*2e80*/  @!PT LDS RZ, [RZ] ;  /* 0x00000000fffff984 */ /* 0x000fe20000000800 */
[----:B------:R1:W-:Y:S06]  /*2e90*/  MEMBAR.ALL.CTA ;  /* 0x0000000000007992 */ /* 0x0003ec0000008000 */
[----:B-1----:R-:W1:Y:S02]  /*2ea0*/  FENCE.VIEW.ASYNC.S ;  /* 0x00000000000073c6 */ /* 0x002e640000000000 */
[----:B-1----:R1:W-:Y:S01]  /*2eb0*/  SYNCS.ARRIVE.TRANS64.RED.A1T0 RZ, [R3+URZ], RZ ;  /* 0x000000ff03ff79a7 */ /* 0x0023e200081004ff */
[----:B------:R1:W4:Y:S01]  /*2ec0*/  @P0 SYNCS.PHASECHK.TRANS64.TRYWAIT P2, [UR4], R2 ;  /* 0x00000002ff0005a7 */ /* 0x0003220008041104 */
[----:B--2---:R-:W-:Y:S01]  /*2ed0*/  LOP3.LUT P1, RZ, R6, 0x1, RZ, 0xc0, !PT ;  /* 0x0000000106ff7812 */ /* 0x004fe2000782c0ff */
[----:B------:R-:W2:Y:S02]  /*2ee0*/  SYNCS.PHASECHK.TRANS64.TRYWAIT P0, [UR8+0xb0], R0 ;  /* 0x0000b000ff0075a7 */ /* 0x000ea40008001108 */
[----:B-12-4-:R-:W-:Y:S10]  /*2ef0*/  @!P0 BRA `(.L_x_52) ;  /* 0x0000005c00b08947 */ /* 0x016ff40003800000 */
.L_x_142:
[----:B------:R-:W-:Y:S01]  /*2f00*/  IADD3 R10, PT, PT, R10, 0x1, RZ ;  /* 0x000000010a0a7810 */ /* 0x000fe20007ffe0ff */
[----:B------:R-:W-:Y:S06]  /*2f10*/  BRA.U !UP3, `(.L_x_53) ;  /* 0x000000010b987547 */ /* 0x000fec000b800000 */
[----:B------:R-:W-:Y:S01]  /*2f20*/  UPLOP3.LUT UP4, UPT, UPT, UPT, UPT, 0x40, 0x4 ;  /* 0x000000000004789c */ /* 0x000fe20003f8e870 */
[----:B------:R-:W-:Y:S01]  /*2f30*/  UMOV UR16, UR10 ;  /* 0x0000000a00107c82 */ /* 0x000fe20008000000 */
[----:B------:R-:W-:Y:S01]  /*2f40*/  UMOV UR15, UR5 ;  /* 0x00000005000f7c82 */ /* 0x000fe20008000000 */
[----:B------:R-:W-:-:S08]  /*2f50*/  UMOV UR14, UR17 ;  /* 0x00000011000e7c82 */ /* 0x000fd00008000000 */
.L_x_56:
[----:B------:R-:W-:Y:S02]  /*2f60*/  UIADD3 UR16, UPT, UPT, UR16, 0x1, URZ ;  /* 0x0000000110107890 */ /* 0x000fe4000fffe0ff */
[----:B--2---:R-:W-:Y:S02]  /*2f70*/  ULEA UR7, UR14, UR6, 0x3 ;  /* 0x000000060e077291 */ /* 0x004fe4000f8e18ff */
[----:B------:R-:W-:Y:S01]  /*2f80*/  UISETP.NE.AND UP0, UPT, UR16, URZ, UPT ;  /* 0x000000ff1000728c */ /* 0x000fe2000bf05270 */
[----:B----4-:R-:W-:Y:S10]  /*2f90*/  @P2 BRA `(.L_x_54) ;  /* 0x00000000000c2947 */ /* 0x010ff40003800000 */
[----:B-1----:R-:W-:Y:S04]  /*2fa0*/  SHF.L.U32 R2, R8, 0x1f, RZ ;  /* 0x0000001f08027819 */ /* 0x002fe800000006ff */
[----:B------:R-:W1:Y:S02]  /*2fb0*/  SYNCS.PHASECHK.TRANS64.TRYWAIT P0, [UR7], R2 ;  /* 0x00000002ff0075a7 */ /* 0x000e640008001107 */
[----:B-1----:R-:W-:Y:S05]  /*2fc0*/  @!P0 BRA `(.L_x_55) ;  /* 0x0000005c00948947 */ /* 0x002fea0003800000 */
.L_x_54:
[----:B------:R-:W-:Y:S01]  /*2fd0*/  UISETP.NE.AND UP1, UPT, UR15, 0x1, UPT ;  /* 0x000000010f00788c */ /* 0x000fe2000bf25270 */
[----:B------:R-:W-:Y:S01]  /*2fe0*/  PLOP3.LUT P2, PT, PT, PT, PT, 0x80, 0x8 ;  /* 0x000000000008781c */ /* 0x000fe20003f4f070 */
[----:B------:R-:W-:Y:S02]  /*2ff0*/  UIADD3 UR17, UPT, UPT, UR14, 0x1, URZ ;  /* 0x000000010e117890 */ /* 0x000fe4000fffe0ff */
[----:B------:R-:W-:Y:S02]  /*3000*/  ULEA UR24, UR14, UR12, 0x9 ;  /* 0x0000000c0e187291 */ /* 0x000fe4000f8e48ff */
[----:B------:R-:W-:Y:S01]  /*3010*/  UISETP.NE.AND UP2, UPT, UR17, 0x2, UPT ;  /* 0x000000021100788c */ /* 0x000fe2000bf45270 */
[----:B------:R-:W-:Y:S01]  /*3020*/  PLOP3.LUT P0, PT, PT, PT, UP1, 0x80, 0x8 ;  /* 0x000000000008781c */ /* 0x000fe20003f0f018 */
[----:B------:R-:W-:Y:S02]  /*3030*/  ULEA UR26, UR14, UR11, 0x9 ;  /* 0x0000000b0e1a7291 */ /* 0x000fe4000f8e48ff */
[----:B------:R-:W-:Y:S02]  /*3040*/  USEL UR13, URZ, 0x1, UP2 ;  /* 0x00000001ff0d7887 */ /* 0x000fe40009000000 */
[----:B------:R-:W-:Y:S02]  /*3050*/  USEL UR17, UR17, URZ, UP2 ;  /* 0x000000ff11117287 */ /* 0x000fe40009000000 */
[----:B------:R-:W-:Y:S02]  /*3060*/  UIADD3 UR30, UPT, UPT, UR24, 0x2, URZ ;  /* 0x00000002181e7890 */ /* 0x000fe4000fffe0ff */
[----:B------:R-:W-:Y:S01]  /*3070*/  @UP1 ULEA UR4, UR17, UR6, 0x3 ;  /* 0x0000000611041291 */ /* 0x000fe2000f8e18ff */
[----:B------:R-:W-:Y:S01]  /*3080*/  LOP3.LUT R8, R8, UR13, RZ, 0x3c, !PT ;  /* 0x0000000d08087c12 */ /* 0x000fe2000f8e3cff */
[----:B------:R-:W-:Y:S02]  /*3090*/  UIADD3 UR28, UPT, UPT, UR26, 0x2, URZ ;  /* 0x000000021a1c7890 */ /* 0x000fe4000fffe0ff */
[----:B------:R-:W-:Y:S01]  /*30a0*/  UIADD3 UR7, UPT, UPT, UR7, 0x10, URZ ;  /* 0x0000001007077890 */ /* 0x000fe2000fffe0ff */
[----:B-1----:R-:W-:Y:S01]  /*30b0*/  @P0 SHF.L.U32 R0, R8, 0x1f, RZ ;  /* 0x0000001f08000819 */ /* 0x002fe200000006ff */
[----:B------:R-:W-:Y:S01]  /*30c0*/  UMOV UR25, 0x80004020 ;  /* 0x8000402000197882 */ /* 0x000fe20000000000 */
[----:B------:R-:W-:Y:S01]  /*30d0*/  UMOV UR27, 0x80004020 ;  /* 0x80004020001b7882 */ /* 0x000fe20000000000 */
[----:B------:R-:W-:Y:S01]  /*30e0*/  UMOV UR31, 0x80004020 ;  /* 0x80004020001f7882 */ /* 0x000fe20000000000 */
[----:B------:R2:W4:Y:S01]  /*30f0*/  @P0 SYNCS.PHASECHK.TRANS64.TRYWAIT P2, [UR4], R0 ;  /* 0x00000000ff0005a7 */ /* 0x0005220008041104 */
[----:B------:R-:W-:Y:S01]  /*3100*/  UIADD3 UR15, UPT, UPT, UR15, -0x1, URZ ;  /* 0xffffffff0f0f7890 */ /* 0x000fe2000fffe0ff */
[----:B------:R2:W-:Y:S01]  /*3110*/  UTCHMMA gdesc[UR26], gdesc[UR24], tmem[UR9], tmem[UR22], idesc[UR23], UP4 ;  /* 0x00ff16181a0075ea */ /* 0x0005e2000a000009 */
[----:B------:R-:W-:Y:S01]  /*3120*/  UPLOP3.LUT UP4, UPT, UPT, UPT, UPT, 0x80, 0x8 ;  /* 0x000000000008789c */ /* 0x000fe20003f8f070 */
[----:B------:R-:W-:Y:S01]  /*3130*/  UMOV UR29, 0x80004020 ;  /* 0x80004020001d7882 */ /* 0x000fe20000000000 */
[----:B------:R-:W-:Y:S01]  /*3140*/  UMOV UR14, UR17 ;  /* 0x00000011000e7c82 */ /* 0x000fe20008000000 */
[----:B------:R2:W-:Y:S01]  /*3150*/  UTCHMMA gdesc[UR28], gdesc[UR30], tmem[UR9], tmem[UR20], idesc[UR21], UPT ;  /* 0x00ff141e1c0075ea */ /* 0x0005e2000b800009 */
[----:B------:R2:W-:Y:S01]  /*3160*/  UTCBAR [UR7], URZ ;  /* 0x000000ff070073e9 */ /* 0x0005e200080000ff */
[----:B------:R-:W-:Y:S06]  /*3170*/  BRA.U UP0, `(.L_x_56) ;  /* 0xfffffffd00787547 */ /* 0x000fec000b83ffff */
.L_x_53:
[----:B------:R-:W-:Y:S01]  /*3180*/  UIADD3 UR18, UPT, UPT, UR18, 0x1, URZ ;  /* 0x0000000112127890 */ /* 0x000fe2000fffe0ff */
[C---:B------:R-:W-:Y:S01]  /*3190*/  ISETP.NE.AND P0, PT, R10.reuse, 0x2, PT ;  /* 0x000000020a00780c */ /* 0x040fe20003f05270 */
[----:B------:R-:W-:Y:S02]  /*31a0*/  UIADD3 UR8, UPT, UPT, UR8, 0x90, URZ ;  /* 0x0000009008087890 */ /* 0x000fe4000fffe0ff */
[----:B------:R-:W-:Y:S01]  /*31b0*/  UISETP.NE.AND UP0, UPT, UR18, 0x4, UPT ;  /* 0x000000041200788c */ /* 0x000fe2000bf05270 */
[----:B-12---:R-:W-:Y:S02]  /*31c0*/  SEL R0, RZ, 0x1, P0 ;  /* 0x00000001ff007807 */ /* 0x006fe40000000000 */
[----:B------:R-:W-:Y:S01]  /*31d0*/  SEL R10, R10, RZ, P0 ;  /* 0x000000ff0a0a7207 */ /* 0x000fe20000000000 */
[----:B------:R-:W-:Y:S01]  /*31e0*/  USEL UR4, URZ, 0x1, UP0 ;  /* 0x00000001ff047887 */ /* 0x000fe20008000000 */
[----:B------:R-:W-:Y:S01]  /*31f0*/  LOP3.LUT R9, R9, R0, RZ, 0x3c, !PT ;  /* 0x0000000009097212 */ /* 0x000fe200078e3cff */
[----:B------:R-:W-:Y:S01]  /*3200*/  USEL UR18, UR18, URZ, UP0 ;  /* 0x000000ff12127287 */ /* 0x000fe20008000000 */
[----:B------:R1:W-:Y:S03]  /*3210*/  UTCBAR [UR8], URZ ;  /* 0x000000ff080073e9 */ /* 0x0003e600080000ff */
[----:B------:R-:W-:Y:S01]  /*3220*/  LOP3.LUT R11, R11, UR4, RZ, 0x3c, !PT ;  /* 0x000000040b0b7c12 */ /* 0x000fe2000f8e3cff */
[----:B------:R-:W-:Y:S07]  /*3230*/  @P1 BRA `(.L_x_57) ;  /* 0xfffffff800c81947 */ /* 0x000fee000383ffff */
[----:B------:R-:W2:Y:S01]  /*3240*/  S2UR UR4, SR_CgaCtaId ;  /* 0x00000000000479c3 */ /* 0x000ea20000008800 */
[----:B------:R-:W-:Y:S01]  /*3250*/  ELECT P0, URZ, PT ;  /* 0x0000000000ff782f */ /* 0x000fe20003800000 */
[----:B------:R-:W-:Y:S01]  /*3260*/  IMAD.MOV.U32 R0, RZ, RZ, 0x1 ;  /* 0x00000001ff007424 */ /* 0x000fe200078e00ff */
[----:B------:R-:W-:Y:S01]  /*3270*/  UIADD3 UR6, UPT, UPT, UR6, 0xb0, URZ ;  /* 0x000000b006067890 */ /* 0x000fe2000fffe0ff */
[----:B------:R-:W-:Y:S01]  /*3280*/  SHF.L.U32 R2, R11, 0x1f, RZ ;  /* 0x0000001f0b027819 */ /* 0x000fe200000006ff */
[----:B------:R-:W-:-:S03]  /*3290*/  UMOV UR5, 0x40 ;  /* 0x0000004000057882 */ /* 0x000fc60000000000 */
[----:B------:R-:W-:Y:S01]  /*32a0*/  UVIRTCOUNT.DEALLOC.SMPOOL 0x80 ;  /* 0x000000800000784c */ /* 0x000fe20000000000 */
[----:B--2---:R-:W-:Y:S02]  /*32b0*/  ULEA UR4, UR4, UR5, 0x18 ;  /* 0x0000000504047291 */ /* 0x004fe4000f8ec0ff */
[----:B------:R-:W-:-:S07]  /*32c0*/  ULEA UR5, UR18, UR6, 0x3 ;  /* 0x0000000612057291 */ /* 0x000fce000f8e18ff */
[----:B------:R2:W-:Y:S02]  /*32d0*/  @P0 STS.U8 [UR4+0x1c], R0 ;  /* 0x00001c00ff000988 */ /* 0x0005e40008000004 */
[----:B------:R-:W3:Y:S02]  /*32e0*/  SYNCS.PHASECHK.TRANS64.TRYWAIT P0, [UR5], R2 ;  /* 0x00000002ff0075a7 */ /* 0x000ee40008001105 */
[----:B--23--:R-:W-:Y:S05]  /*32f0*/  @!P0 BRA `(.L_x_58) ;  /* 0x0000005800e08947 */ /* 0x00cfea0003800000 */
.L_x_145:
[----:B------:R-:W-:-:S04]  /*3300*/  UIADD3 UR7, UPT, UPT, UR18, 0x1, URZ ;  /* 0x0000000112077890 */ /* 0x000fc8000fffe0ff */
[----:B------:R-:W-:-:S04]  /*3310*/  UISETP.NE.AND UP0, UPT, UR7, 0x4, UPT ;  /* 0x000000040700788c */ /* 0x000fc8000bf05270 */
[----:B-1----:R-:W-:Y:S02]  /*3320*/  USEL UR8, URZ, 0x1, UP0 ;  /* 0x00000001ff087887 */ /* 0x002fe40008000000 */
[----:B------:R-:W-:-:S04]  /*3330*/  USEL UR7, UR7, URZ, UP0 ;  /* 0x000000ff07077287 */ /* 0x000fc80008000000 */
[----:B------:R-:W-:Y:S01]  /*3340*/  ULEA UR5, UR7, UR6, 0x3 ;  /* 0x0000000607057291 */ /* 0x000fe2000f8e18ff */
[----:B--2---:R-:W-:-:S04]  /*3350*/  LOP3.LUT R2, R11, UR8, RZ, 0x3c, !PT ;  /* 0x000000080b027c12 */ /* 0x004fc8000f8e3cff */
[----:B------:R-:W-:-:S04]  /*3360*/  SHF.L.U32 R3, R2, 0x1f, RZ ;  /* 0x0000001f02037819 */ /* 0x000fc800000006ff */
[----:B------:R-:W1:Y:S02]  /*3370*/  SYNCS.PHASECHK.TRANS64.TRYWAIT P0, [UR5], R3 ;  /* 0x00000003ff0075a7 */ /* 0x000e640008001105 */
[----:B-1----:R-:W-:Y:S05]  /*3380*/  @!P0 BRA `(.L_x_59) ;  /* 0x0000005800d48947 */ /* 0x002fea0003800000 */
.L_x_147:
[----:B------:R-:W-:-:S04]  /*3390*/  UIADD3 UR7, UPT, UPT, UR7, 0x1, URZ ;  /* 0x0000000107077890 */ /* 0x000fc8000fffe0ff */
[----:B------:R-:W-:-:S04]  /*33a0*/  UISETP.NE.AND UP0, UPT, UR7, 0x4, UPT ;  /* 0x000000040700788c */ /* 0x000fc8000bf05270 */
[----:B------:R-:W-:Y:S02]  /*33b0*/  USEL UR8, URZ, 0x1, UP0 ;  /* 0x00000001ff087887 */ /* 0x000fe40008000000 */
[----:B------:R-:W-:-:S04]  /*33c0*/  USEL UR7, UR7, URZ, UP0 ;  /* 0x000000ff07077287 */ /* 0x000fc80008000000 */
[----:B------:R-:W-:Y:S01]  /*33d0*/  ULEA UR5, UR7, UR6, 0x3 ;  /* 0x0000000607057291 */ /* 0x000fe2000f8e18ff */
[----:B------:R-:W-:-:S04]  /*33e0*/  LOP3.LUT R2, R2, UR8, RZ, 0x3c, !PT ;  /* 0x0000000802027c12 */ /* 0x000fc8000f8e3cff */
[----:B-1----:R-:W-:-:S04]  /*33f0*/  SHF.L.U32 R3, R2, 0x1f, RZ ;  /* 0x0000001f02037819 */ /* 0x002fc800000006ff */
[----:B------:R-:W1:Y:S02]  /*3400*/  SYNCS.PHASECHK.TRANS64.TRYWAIT P0, [UR5], R3 ;  /* 0x00000003ff0075a7 */ /* 0x000e640008001105 */
[----:B-1----:R-:W-:Y:S05]  /*3410*/  @!P0 BRA `(.L_x_60) ;  /* 0x0000005800c88947 */ /* 0x002fea0003800000 */
.L_x_149:
[----:B------:R-:W-:-:S04]  /*3420*/  UIADD3 UR7, UPT, UPT, UR7, 0x1, URZ ;  /* 0x0000000107077890 */ /* 0x000fc8000fffe0ff */
[----:B------:R-:W-:-:S04]  /*3430*/  UISETP.NE.AND UP0, UPT, UR7, 0x4, UPT ;  /* 0x000000040700788c */ /* 0x000fc8000bf05270 */
[----:B------:R-:W-:Y:S02]  /*3440*/  USEL UR5, URZ, 0x1, UP0 ;  /* 0x00000001ff057887 */ /* 0x000fe40008000000 */
[----:B------:R-:W-:-:S04]  /*3450*/  USEL UR7, UR7, URZ, UP0 ;  /* 0x000000ff07077287 */ /* 0x000fc80008000000 */
[----:B------:R-:W-:Y:S01]  /*3460*/  ULEA UR7, UR7, UR6, 0x3 ;  /* 0x0000000607077291 */ /* 0x000fe2000f8e18ff */
[----:B------:R-:W-:-:S04]  /*3470*/  LOP3.LUT R2, R2, UR5, RZ, 0x3c, !PT ;  /* 0x0000000502027c12 */ /* 0x000fc8000f8e3cff */
[----:B------:R-:W-:-:S04]  /*3480*/  SHF.L.U32 R2, R2, 0x1f, RZ ;  /* 0x0000001f02027819 */ /* 0x000fc800000006ff */
[----:B------:R-:W2:Y:S02]  /*3490*/  SYNCS.PHASECHK.TRANS64.TRYWAIT P0, [UR7], R2 ;  /* 0x00000002ff0075a7 */ /* 0x000ea40008001107 */
[----:B--2---:R-:W-:Y:S05]  /*34a0*/  @!P0 BRA `(.L_x_61) ;  /* 0x0000005800bc8947 */ /* 0x004fea0003800000 */
.L_x_151:
[----:B------:R-:W-:Y:S01]  /*34b0*/  NOP ;  /* 0x0000000000007918 */ /* 0x000fe20000000000 */
[----:B-1----:R-:W1:Y:S01]  /*34c0*/  LDS R0, [UR4+0x14] ;  /* 0x00001404ff007984 */ /* 0x002e620008000800 */
[----:B------:R-:W-:Y:S01]  /*34d0*/  ULOP3.LUT UR6, UR19, 0xffff, URZ, 0xc0, !UPT ;  /* 0x0000ffff13067892 */ /* 0x000fe2000f8ec0ff */
[----:B------:R-:W-:Y:S01]  /*34e0*/  UMOV UR8, 0xffff ;  /* 0x0000ffff00087882 */ /* 0x000fe20000000000 */
[----:B------:R-:W-:Y:S02]  /*34f0*/  UMOV UR5, 0x1 ;  /* 0x0000000100057882 */ /* 0x000fe40000000000 */
[----:B------:R-:W-:-:S04]  /*3500*/  USHF.R.U32.HI UR6, URZ, 0x5, UR6 ;  /* 0x00000005ff067899 */ /* 0x000fc80008011606 */
[----:B------:R-:W-:Y:S02]  /*3510*/  USHF.L.U32 UR8, UR8, UR6, URZ ;  /* 0x0000000608087299 */ /* 0x000fe400080006ff */
[----:B------:R-:W-:-:S04]  /*3520*/  USHF.L.U32 UR5, UR5, UR6, URZ ;  /* 0x0000000605057299 */ /* 0x000fc800080006ff */
[----:B-1----:R-:W-:-:S04]  /*3530*/  LOP3.LUT R0, R0, UR8, RZ, 0xc0, !PT ;  /* 0x0000000800007c12 */ /* 0x002fc8000f8ec0ff */
[----:B------:R-:W-:-:S13]  /*3540*/  ISETP.NE.AND P0, PT, R0, UR8, PT ;  /* 0x0000000800007c0c */ /* 0x000fda000bf05270 */
[----:B------:R-:W-:Y:S05]  /*3550*/  @P0 BRA `(.L_x_62) ;  /* 0x0000000000580947 */ /* 0x000fea0003800000 */
[----:B------:R-:W1:Y:S02]  /*3560*/  LDS R0, [UR4+0x18] ;  /* 0x00001804ff007984 */ /* 0x000e640008000800 */
[----:B-1----:R-:W-:-:S04]  /*3570*/  LOP3.LUT R0, R0, UR5, RZ, 0xc0, !PT ;  /* 0x0000000500007c12 */ /* 0x002fc8000f8ec0ff */
[----:B------:R-:W-:-:S13]  /*3580*/  ISETP.NE.AND P0, PT, R0, UR5, PT ;  /* 0x0000000500007c0c */ /* 0x000fda000bf05270 */
[----:B------:R-:W-:Y:S05]  /*3590*/  @P0 BRA `(.L_x_63) ;  /* 0x00000000003c0947 */ /* 0x000fea0003800000 */
[----:B------:R-:W1:Y:S01]  /*35a0*/  S2R R2, SR_LANEID ;  /* 0x0000000000027919 */ /* 0x000e620000000000 */
[----:B------:R-:W-:Y:S01]  /*35b0*/  ULOP3.LUT UR8, URZ, UR8, URZ, 0x33, !UPT ;  /* 0x00000008ff087292 */ /* 0x000fe2000f8e33ff */
[----:B------:R-:W-:Y:S02]  /*35c0*/  VOTEU.ANY UR7, UPT, PT ;  /* 0x0000000000077886 */ /* 0x000fe400038e0100 */
[----:B------:R-:W-:-:S03]  /*35d0*/  UFLO.U32 UR7, UR7 ;  /* 0x00000007000772bd */ /* 0x000fc600080e0000 */
[----:B------:R-:W-:-:S04]  /*35e0*/  IMAD.U32 R0, RZ, RZ, UR8 ;  /* 0x00000008ff007e24 */ /* 0x000fc8000f8e00ff */
[----:B------:R2:W3:Y:S02]  /*35f0*/  REDUX UR6, R0 ;  /* 0x00000000000673c4 */ /* 0x0004e40000000000 */
[----:B------:R1:W-:Y:S02]  /*3600*/  UTCATOMSWS.AND URZ, UR8 ;  /* 0x0000000800ff79e3 */ /* 0x0003e40008000000 */
[----:B-1----:R-:W-:Y:S02]  /*3610*/  ISETP.EQ.U32.AND P0, PT, R2, UR7, PT ;  /* 0x0000000702007c0c */ /* 0x002fe4000bf02070 */
[----:B--2---:R-:W-:Y:S02]  /*3620*/  LOP3.LUT R0, RZ, UR5, RZ, 0x33, !PT ;  /* 0x00000005ff007c12 */ /* 0x004fe4000f8e33ff */
[----:B---3--:R-:W-:Y:S02]  /*3630*/  MOV R2, UR6 ;  /* 0x0000000600027c02 */ /* 0x008fe40008000f00 */
[----:B------:R-:W1:Y:S07]  /*3640*/  REDUX UR5, R0 ;  /* 0x00000000000573c4 */ /* 0x000e6e0000000000 */
[----:B------:R2:W-:Y:S01]  /*3650*/  @P0 ATOMS.AND RZ, [UR4+0x14], R2 ;  /* 0x00001402ffff098c */ /* 0x0005e2000a800004 */
[----:B-1----:R-:W-:-:S05]  /*3660*/  IMAD.U32 R0, RZ, RZ, UR5 ;  /* 0x00000005ff007e24 */ /* 0x002fca000f8e00ff */
[----:B------:R2:W-:Y:S01]  /*3670*/  @P0 ATOMS.AND RZ, [UR4+0x18], R0 ;  /* 0x00001800ffff098c */ /* 0x0005e2000a800004 */
[----:B------:R-:W-:Y:S05]  /*3680*/  BRA `(.L_x_64) ;  /* 0x0000000000147947 */ /* 0x000fea0003800000 */
.L_x_63:
[----:B------:R-:W-:Y:S02]  /*3690*/  MOV R2, 0x36b0 ;  /* 0x000036b000027802 */ /* 0x000fe40000000f00 */
[----:B----45:R-:W-:Y:S05]  /*36a0*/  CALL.REL.NOINC `($__internal_0_$__cuda_sm10x_tcgen05_guardrail_trap_col_being_dealloced_not_returned_by_alloc) ;  /* 0x0000005c00a47944 */ /* 0x030fea0003c00000 */
[----:B------:R-:W-:Y:S05]  /*36b0*/  BRA `(.L_x_64) ;  /* 0x0000000000087947 */ /* 0x000fea0003800000 */
.L_x_62:
[----:B------:R-:W-:Y:S02]  /*36c0*/  MOV R2, 0x36e0 ;  /* 0x000036e000027802 */ /* 0x000fe40000000f00 */
[----:B----45:R-:W-:Y:S05]  /*36d0*/  CALL.REL.NOINC `($__internal_2_$__cuda_sm10x_tcgen05_guardrail_trap_unallocated_columns_being_dealloced) ;  /* 0x0000005c00b07944 */ /* 0x030fea0003c00000 */
.L_x_64:
[----:B------:R-:W-:Y:S01]  /*36e0*/  NOP ;  /* 0x0000000000007918 */ /* 0x000fe20000000000 */
[----:B------:R-:W-:Y:S05]  /*36f0*/  EXIT ;  /* 0x000000000000794d */ /* 0x000fea0003800000 */
.L_x_46:
[----:B------:R-:W-:-:S09]  /*3700*/  UISETP.NE.OR UP2, UPT, UR8, 0x3, !UP2 ;  /* 0x000000030800788c */ /* 0x000fd2000d745670 */
[----:B------:R-:W-:Y:S05]  /*3710*/  BRA.U UP2, `(.L_x_65) ;  /* 0x0000001102087547 */ /* 0x000fea000b800000 */
[----:B------:R-:W1:Y:S01]  /*3720*/  LDC R0, c[0x0][0xb30] ;  /* 0x0002cc00ff007b82 */ /* 0x000e620000000800 */
[----:B------:R-:W2:Y:S01]  /*3730*/  LDCU.64 UR8, c[0x0][0x888] ;  /* 0x00011100ff0877ac */ /* 0x000ea20008000a00 */
[----:B------:R-:W-:Y:S02]  /*3740*/  HFMA2 R27, -RZ, RZ, 0, 0 ;  /* 0x00000000ff1b7431 */ /* 0x000fe400000001ff */
[----:B------:R-:W-:Y:S01]  /*3750*/  IMAD.MOV.U32 R29, RZ, RZ, 0x1 ;  /* 0x00000001ff1d7424 */ /* 0x000fe200078e00ff */
[----:B------:R-:W-:Y:S01]  /*3760*/  MOV R25, 0x2000 ;  /* 0x0000200000197802 */ /* 0x000fe20000000f00 */
[----:B------:R-:W4:Y:S01]  /*3770*/  LDCU.64 UR4, c[0x0][0x890] ;  /* 0x00011200ff0477ac */ /* 0x000f220008000a00 */
[----:B------:R-:W-:Y:S01]  /*3780*/  IMAD.MOV.U32 R28, RZ, RZ, RZ ;  /* 0x000000ffff1c7224 */ /* 0x000fe200078e00ff */
[----:B------:R-:W3:Y:S01]  /*3790*/  LDC R24, c[0x0][0x370] ;  /* 0x0000dc00ff187b82 */ /* 0x000ee20000000800 */
[----:B------:R-:W-:Y:S01]  /*37a0*/  UMOV UR7, 0x400 ;  /* 0x0000040000077882 */ /* 0x000fe20000000000 */
[----:B------:R-:W-:-:S02]  /*37b0*/  UPLOP3.LUT UP1, UPT, UPT, UPT, UPT, 0x40, 0x4 ;  /* 0x000000000004789c */ /* 0x000fc40003f2e870 */
[----:B------:R-:W-:-:S04]  /*37c0*/  ULEA UR7, UR37, UR7, 0x18 ;  /* 0x0000000725077291 */ /* 0x000fc8000f8ec0ff */
[----:B------:R-:W3:Y:S01]  /*37d0*/  LDC R3, c[0x0][0xb0c] ;  /* 0x0002c300ff037b82 */ /* 0x000ee20000000800 */
[----:B------:R-:W-:Y:S02]  /*37e0*/  UIADD3 UR13, UPT, UPT, UR7, 0x38, URZ ;  /* 0x00000038070d7890 */ /* 0x000fe4000fffe0ff */
[----:B--2---:R-:W-:Y:S02]  /*37f0*/  UISETP.NE.U32.AND UP2, UPT, UR8, URZ, UPT ;  /* 0x000000ff0800728c */ /* 0x004fe4000bf45070 */
[----:B------:R-:W-:Y:S02]  /*3800*/  UIADD3 UR33, UPT, UPT, UR7, 0x20, URZ ;  /* 0x0000002007217890 */ /* 0x000fe4000fffe0ff */
[----:B----4-:R-:W-:Y:S01]  /*3810*/  UISETP.NE.U32.AND UP3, UPT, UR4, URZ, UPT ;  /* 0x000000ff0400728c */ /* 0x010fe2000bf65070 */
[----:B------:R-:W2:Y:S01]  /*3820*/  LDC R18, c[0x0][0xb20] ;  /* 0x0002c800ff127b82 */ /* 0x000ea20000000800 */
[----:B-1----:R-:W-:Y:S01]  /*3830*/  ISETP.NE.AND P1, PT, R0, 0x1, PT ;  /* 0x000000010000780c */ /* 0x002fe20003f25270 */
[----:B------:R-:W-:-:S02]  /*3840*/  UISETP.NE.AND.EX UP2, UPT, UR9, URZ, UPT, UP2 ;  /* 0x000000ff0900728c */ /* 0x000fc4000bf45320 */
[----:B------:R-:W-:Y:S02]  /*3850*/  UIADD3 UR25, UPT, UPT, UR7, 0x28, URZ ;  /* 0x0000002807197890 */ /* 0x000fe4000fffe0ff */
[----:B------:R-:W-:Y:S02]  /*3860*/  UIADD3 UR17, UPT, UPT, UR7, 0x30, URZ ;  /* 0x0000003007117890 */ /* 0x000fe4000fffe0ff */
[----:B------:R-:W1:Y:S01]  /*3870*/  LDC.64 R30, c[0x0][0x348] ;  /* 0x0000d200ff1e7b82 */ /* 0x000e620000000a00 */
[----:B------:R-:W-:Y:S02]  /*3880*/  UPRMT UR13, UR37, 0x654, UR13 ;  /* 0x00000654250d7896 */ /* 0x000fe4000800000d */
[----:B------:R-:W-:-:S05]  /*3890*/  UISETP.NE.AND.EX UP3, UPT, UR5, URZ, UPT, UP3 ;  /* 0x000000ff0500728c */ /* 0x000fca000bf65330 */
[----:B------:R-:W4:Y:S08]  /*38a0*/  LDC.64 R16, c[0x0][0xb10] ;  /* 0x0002c400ff107b82 */ /* 0x000f300000000a00 */
[----:B------:R-:W1:Y:S08]  /*38b0*/  LDC.64 R6, c[0x0][0xb18] ;  /* 0x0002c600ff067b82 */ /* 0x000e700000000a00 */
[----:B------:R-:W1:Y:S08]  /*38c0*/  LDC.64 R4, c[0x0][0xb28] ;  /* 0x0002ca00ff047b82 */ /* 0x000e700000000a00 */
[----:B--23--:R-:W1:Y:S02]  /*38d0*/  LDC R19, c[0x0][0x374] ;  /* 0x0000dd00ff137b82 */ /* 0x00ce640000000800 */
.L_x_76:
[C---:B------:R-:W-:Y:S02]  /*38e0*/  LEA R0, R28.reuse, UR7, 0x3 ;  /* 0x000000071c007c11 */ /* 0x040fe4000f8e18ff */
[----:B------:R-:W-:Y:S02]  /*38f0*/  SHF.L.U32 R2, R27, 0x1f, RZ ;  /* 0x0000001f1b027819 */ /* 0x000fe400000006ff */
[----:B------:R-:W-:Y:S02]  /*3900*/  LEA R20, R28, UR7, 0x4 ;  /* 0x000000071c147c11 */ /* 0x000fe4000f8e20ff */
[----:B--2---:R-:W2:Y:S02]  /*3910*/  SYNCS.PHASECHK.TRANS64.TRYWAIT P0, [R0+URZ+0x70], R2 ;  /* 0x00007002000075a7 */ /* 0x004ea400080011ff */
[----:B--2---:R-:W-:Y:S05]  /*3920*/  @!P0 BRA `(.L_x_66) ;  /* 0x0000005400b48947 */ /* 0x004fea0003800000 */
.L_x_152:
[----:B------:R-:W-:Y:S01]  /*3930*/  ISETP.GE.AND P0, PT, R40, 0x1, PT ;  /* 0x000000012800780c */ /* 0x000fe20003f06270 */
[----:B------:R-:W3:Y:S01]  /*3940*/  LDS.128 R20, [R20+0x100] ;  /* 0x0001000014147984 */ /* 0x000ee20000000c00 */
[----:B--2---:R-:W-:Y:S01]  /*3950*/  VIADD R0, R0, 0x80 ;  /* 0x0000008000007836 */ /* 0x004fe20000000000 */
[----:B------:R-:W-:Y:S01]  /*3960*/  @!PT LDS RZ, [RZ] ;  /* 0x00000000fffff984 */ /* 0x000fe20000000800 */
[----:B------:R-:W-:Y:S01]  /*3970*/  @!PT LDS RZ, [RZ] ;  /* 0x00000000fffff984 */ /* 0x000fe20000000800 */
[----:B------:R-:W-:Y:S01]  /*3980*/  @!PT LDS RZ, [RZ] ;  /* 0x00000000fffff984 */ /* 0x000fe20000000800 */
[----:B------:R-:W-:Y:S01]  /*3990*/  @!PT LDS RZ, [RZ] ;  /* 0x00000000fffff984 */ /* 0x000fe20000000800 */
[----:B------:R2:W-:Y:S06]  /*39a0*/  MEMBAR.ALL.CTA ;  /* 0x0000000000007992 */ /* 0x0005ec0000008000 */
[----:B--2---:R-:W2:Y:S01]  /*39b0*/  FENCE.VIEW.ASYNC.S ;  /* 0x00000000000073c6 */ /* 0x004ea20000000000 */
[----:B------:R-:W-:Y:S04]  /*39c0*/  PRMT R0, RZ, 0x654, R0 ;  /* 0x00000654ff007816 */ /* 0x000fe80000000000 */
[----:B--2---:R2:W-:Y:S01]  /*39d0*/  SYNCS.ARRIVE.TRANS64.RED.A1T0 RZ, [R0+URZ], RZ ;  /* 0x000000ff00ff79a7 */ /* 0x0045e200081004ff */
[----:B---3--:R-:W-:Y:S11]  /*39e0*/  LOP3.LUT P3, RZ, R22, 0x1, RZ, 0xc0, !PT ;  /* 0x0000000116ff7812 */ /* 0x008ff6000786c0ff */
[----:B------:R-:W-:Y:S02]  /*39f0*/  @!UPT UIADD3 URZ, UPT, UPT, URZ, URZ, URZ ;  /* 0x000000fffffff290 */ /* 0x000fe4000fffe0ff */
[----:B------:R-:W-:Y:S02]  /*3a00*/  @P3 MOV R11, R20 ;  /* 0x00000014000b3202 */ /* 0x000fe40000000f00 */
[----:B------:R-:W-:Y:S01]  /*3a10*/  @P3 LOP3.LUT R10, R21, 0xffff, RZ, 0xc0, !PT ;  /* 0x0000ffff150a3812 */ /* 0x000fe200078ec0ff */
[----:B--2---:R-:W-:Y:S06]  /*3a20*/  @!P0 BRA `(.L_x_67) ;  /* 0x0000000000a48947 */ /* 0x004fec0003800000 */
[-C--:B-1----:R-:W-:Y:S01]  /*3a30*/  IMAD.HI.U32 R0, R19, R7.reuse, RZ ;  /* 0x0000000713007227 */ /* 0x082fe200078e00ff */
[----:B------:R-:W-:Y:S02]  /*3a40*/  ISETP.NE.AND P0, PT, R6, 0x1, PT ;  /* 0x000000010600780c */ /* 0x000fe40003f05270 */
[----:B------:R-:W-:Y:S01]  /*3a50*/  ISETP.NE.AND P2, PT, R40, 0x1, PT ;  /* 0x000000012800780c */ /* 0x000fe20003f45270 */
[----:B----4-:R-:W-:Y:S01]  /*3a60*/  IMAD.HI.U32 R9, R24, R16, RZ ;  /* 0x0000001018097227 */ /* 0x010fe200078e00ff */
[----:B------:R-:W-:Y:S02]  /*3a70*/  SHF.R.U32.HI R0, RZ, R18, R0 ;  /* 0x00000012ff007219 */ /* 0x000fe40000011600 */
[----:B------:R-:W-:Y:S01]  /*3a80*/  ISETP.NE.AND P4, PT, R3, 0x1, PT ;  /* 0x000000010300780c */ /* 0x000fe20003f85270 */
[----:B------:R-:W-:Y:S01]  /*3a90*/  IMAD.HI.U32 R13, R10, R7, RZ ;  /* 0x000000070a0d7227 */ /* 0x000fe200078e00ff */
[----:B------:R-:W-:Y:S02]  /*3aa0*/  SHF.R.U32.HI R9, RZ, R17, R9 ;  /* 0x00000011ff097219 */ /* 0x000fe40000011609 */
[----:B------:R-:W-:Y:S01]  /*3ab0*/  SEL R0, R19, R0, !P0 ;  /* 0x0000000013007207 */ /* 0x000fe20004000000 */
[----:B------:R-:W-:Y:S01]  /*3ac0*/  IMAD.HI.U32 R12, R11, R16, RZ ;  /* 0x000000100b0c7227 */ /* 0x000fe200078e00ff */
[----:B------:R-:W-:Y:S03]  /*3ad0*/  SEL R9, R24, R9, !P4 ;  /* 0x0000000918097207 */ /* 0x000fe60006000000 */
[-C--:B------:R-:W-:Y:S01]  /*3ae0*/  IMAD.HI.U32 R8, R0, R4.reuse, RZ ;  /* 0x0000000400087227 */ /* 0x080fe200078e00ff */
[----:B------:R-:W-:Y:S03]  /*3af0*/  SHF.R.U32.HI R12, RZ, R17, R12 ;  /* 0x00000011ff0c7219 */ /* 0x000fe6000001160c */
[----:B------:R-:W-:Y:S01]  /*3b00*/  IMAD.HI.U32 R2, R9, R4, RZ ;  /* 0x0000000409027227 */ /* 0x000fe200078e00ff */
[-C--:B------:R-:W-:Y:S02]  /*3b10*/  @P2 SHF.R.U32.HI R0, RZ, R5.reuse, R8 ;  /* 0x00000005ff002219 */ /* 0x080fe40000011608 */
[----:B------:R-:W-:Y:S02]  /*3b20*/  SHF.R.U32.HI R8, RZ, R18, R13 ;  /* 0x00000012ff087219 */ /* 0x000fe4000001160d */
[----:B------:R-:W-:Y:S01]  /*3b30*/  @P2 SHF.R.U32.HI R9, RZ, R5, R2 ;  /* 0x00000005ff092219 */ /* 0x000fe20000011602 */
[----:B------:R-:W-:Y:S01]  /*3b40*/  IMAD R0, R40, R0, RZ ;  /* 0x0000000028007224 */ /* 0x000fe200078e02ff */
[----:B------:R-:W-:Y:S02]  /*3b50*/  SEL R8, R10, R8, !P0 ;  /* 0x000000080a087207 */ /* 0x000fe40004000000 */
[----:B------:R-:W-:Y:S01]  /*3b60*/  SEL R2, R11, R12, !P4 ;  /* 0x0000000c0b027207 */ /* 0x000fe20006000000 */
[----:B------:R-:W-:Y:S01]  /*3b70*/  IMAD R12, R40, R9, RZ ;  /* 0x00000009280c7224 */ /* 0x000fe200078e02ff */
[C---:B------:R-:W-:Y:S01]  /*3b80*/  ISETP.GE.AND P0, PT, R8.reuse, R0, PT ;  /* 0x000000000800720c */ /* 0x040fe20003f06270 */
[----:B------:R-:W-:Y:S03]  /*3b90*/  IMAD.HI.U32 R0, R8, R4, RZ ;  /* 0x0000000408007227 */ /* 0x000fe600078e00ff */
[----:B------:R-:W-:Y:S02]  /*3ba0*/  ISETP.GE.OR P0, PT, R2, R12, P0 ;  /* 0x0000000c0200720c */ /* 0x000fe40000706670 */
[-C--:B------:R-:W-:Y:S04]  /*3bb0*/  SHF.R.U32.HI R0, RZ, R5.reuse, R0 ;  /* 0x00000005ff007219 */ /* 0x080fe80000011600 */
[----:B------:R-:W-:Y:S05]  /*3bc0*/  SEL R13, R8, R0, !P2 ;  /* 0x00000000080d7207 */ /* 0x000fea0005000000 */
[----:B------:R-:W-:Y:S02]  /*3bd0*/  IMAD.MOV R12, RZ, RZ, -R13 ;  /* 0x000000ffff0c7224 */ /* 0x000fe400078e0a0d */
[----:B------:R-:W-:Y:S04]  /*3be0*/  @!P0 IMAD.HI.U32 R0, R2, R4, RZ ;  /* 0x0000000402008227 */ /* 0x000fe800078e00ff */
[----:B------:R-:W-:Y:S01]  /*3bf0*/  IMAD R12, R40, R12, R8 ;  /* 0x0000000c280c7224 */ /* 0x000fe200078e0208 */
[----:B------:R-:W-:Y:S04]  /*3c00*/  @!P0 SHF.R.U32.HI R0, RZ, R5, R0 ;  /* 0x00000005ff008219 */ /* 0x000fe80000011600 */
[----:B------:R-:W-:Y:S04]  /*3c10*/  @!P0 SEL R0, R2, R0, !P2 ;  /* 0x0000000002008207 */ /* 0x000fe80005000000 */
[----:B------:R-:W-:Y:S01]  /*3c20*/  @!P0 IADD3 R13, PT, PT, R13, -R0, RZ ;  /* 0x800000000d0d8210 */ /* 0x000fe20007ffe0ff */
[----:B------:R-:W-:Y:S01]  /*3c30*/  @!P0 IMAD R0, R9, R12, R0 ;  /* 0x0000000c09008224 */ /* 0x000fe200078e0200 */
[----:B------:R-:W-:Y:S01]  /*3c40*/  IADD3 R9, PT, PT, -R8, RZ, RZ ;  /* 0x000000ff08097210 */ /* 0x000fe20007ffe1ff */
[--C-:B------:R-:W-:Y:S02]  /*3c50*/  IMAD.MOV R12, RZ, RZ, -R2.reuse ;  /* 0x000000ffff0c7224 */ /* 0x100fe400078e0a02 */
[----:B------:R-:W-:Y:S02]  /*3c60*/  @!P0 IMAD R8, R13, R40, R2 ;  /* 0x000000280d088224 */ /* 0x000fe400078e0202 */
[----:B------:R-:W-:Y:S02]  /*3c70*/  @!P0 IMAD.MOV.U32 R2, RZ, RZ, R0 ;  /* 0x000000ffff028224 */ /* 0x000fe400078e0000 */
[----:B------:R-:W-:Y:S02]  /*3c80*/  IMAD R11, R3, R12, R11 ;  /* 0x0000000c030b7224 */ /* 0x000fe400078e020b */
[----:B------:R-:W-:Y:S02]  /*3c90*/  IMAD R10, R6, R9, R10 ;  /* 0x00000009060a7224 */ /* 0x000fe400078e020a */
[----:B------:R-:W-:Y:S02]  /*3ca0*/  IMAD R11, R2, R3, R11 ;  /* 0x00000003020b7224 */ /* 0x000fe400078e020b */
[----:B------:R-:W-:Y:S02]  /*3cb0*/  IMAD R10, R8, R6, R10 ;  /* 0x00000006080a7224 */ /* 0x000fe400078e020a */
.L_x_67:
[----:B------:R-:W-:Y:S05]  /*3cc0*/  BRA.U UP1, `(.L_x_68) ;  /* 0x0000000101107547 */ /* 0x000fea000b800000 */
[----:B------:R-:W-:Y:S04]  /*3cd0*/  MOV R2, UR6 ;  /* 0x0000000600027c02 */ /* 0x000fe80008000f00 */
[----:B------:R-:W-:Y:S04]  /*3ce0*/  SHF.L.U32 R2, R2, 0x1f, RZ ;  /* 0x0000001f02027819 */ /* 0x000fe800000006ff */
[----:B------:R-:W2:Y:S02]  /*3cf0*/  SYNCS.PHASECHK.TRANS64.TRYWAIT P0, [UR7+0x68], R2 ;  /* 0x00006802ff0075a7 */ /* 0x000ea40008001107 */
[----:B--2---:R-:W-:Y:S05]  /*3d00*/  @!P0 BRA `(.L_x_69) ;  /* 0x0000005000d08947 */ /* 0x004fea0003800000 */
.L_x_68:
[----:B------:R-:W-:Y:S02]  /*3d10*/  R2UR UR35, R15 ;  /* 0x000000000f2372ca */ /* 0x000fe400000e0000 */
[----:B------:R-:W-:Y:S02]  /*3d20*/  R2UR UR34, R14 ;  /* 0x000000000e2272ca */ /* 0x000fe400000e0000 */
[----:B------:R-:W-:Y:S02]  /*3d30*/  ISETP.NE.U32.AND P2, PT, RZ, UR4, PT ;  /* 0x00000004ff007c0c */ /* 0x000fe4000bf45070 */
[----:B------:R-:W-:Y:S02]  /*3d40*/  SHF.L.U32 R14, R29, 0x1f, RZ ;  /* 0x0000001f1d0e7819 */ /* 0x000fe400000006ff */
[----:B------:R-:W-:Y:S05]  /*3d50*/  ISETP.NE.AND.EX P2, PT, RZ, UR5, PT, P2 ;  /* 0x00000005ff007c0c */ /* 0x000fea000bf45320 */
[----:B------:R-:W-:Y:S02]  /*3d60*/  USHF.L.U32 UR35, UR35, 0x7, URZ ;  /* 0x0000000723237899 */ /* 0x000fe400080006ff */
[----:B------:R-:W-:Y:S01]  /*3d70*/  USHF.L.U32 UR34, UR34, 0x7, URZ ;  /* 0x0000000722227899 */ /* 0x000fe200080006ff */
[----:B------:R-:W-:Y:S11]  /*3d80*/  BRA.U !UP3, `(.L_x_70) ;  /* 0x000000010b347547 */ /* 0x000ff6000b800000 */
[----:B------:R-:W-:Y:S01]  /*3d90*/  UPLOP3.LUT UP0, UPT, UPT, UPT, UP2, 0x80, 0x8 ;  /* 0x000000000008789c */ /* 0x000fe20003f0f020 */
[----:B--2---:R-:W-:Y:S02]  /*3da0*/  HFMA2 R0, -RZ, RZ, 0, 5.9604644775390625e-08 ;  /* 0x00000001ff007431 */ /* 0x004fe400000001ff */
[----:B------:R-:W-:Y:S03]  /*3db0*/  IMAD.MOV.U32 R88, RZ, RZ, 0x1 ;  /* 0x00000001ff587424 */ /* 0x000fe600078e00ff */
[----:B------:R-:W-:Y:S05]  /*3dc0*/  PLOP3.LUT P0, PT, PT, PT, UP0, 0x80, 0x8 ;  /* 0x000000000008781c */ /* 0x000fea0003f0f008 */
[----:B------:R-:W2:Y:S01]  /*3dd0*/  @UP0 LDCU.64 UR10, c[0x0][0x888] ;  /* 0x00011100ff0a07ac */ /* 0x000ea20008000a00 */
[----:B------:R-:W-:Y:S07]  /*3de0*/  @UP0 UIMAD UR8, UR36, UR4, URZ ;  /* 0x00000004240802a4 */ /* 0x000fee000f8e02ff */
[----:B------:R-:W-:Y:S01]  /*3df0*/  @!P0 PRMT R88, R0, 0x7610, R88 ;  /* 0x0000761000588816 */ /* 0x000fe20000000058 */
[----:B--2---:R-:W-:Y:S03]  /*3e00*/  @UP0 UIMAD.WIDE UR10, UR8, 0x4, UR10 ;  /* 0x00000004080a08a5 */ /* 0x004fe6000f8e020a */
[----:B------:R-:W2:Y:S03]  /*3e10*/  @!UP0 LDCU UR8, c[0x0][0x880] ;  /* 0x00011000ff0887ac */ /* 0x000ea60008000800 */
[----:B------:R-:W-:Y:S01]  /*3e20*/  IMAD.U32 R8, RZ, RZ, UR10 ;  /* 0x0000000aff087e24 */ /* 0x000fe2000f8e00ff */
[----:B------:R-:W-:Y:S05]  /*3e30*/  MOV R9, UR11 ;  /* 0x0000000b00097c02 */ /* 0x000fea0008000f00 */
[----:B-----5:R3:W5:Y:S02]  /*3e40*/  @P0 LDG.E R49, desc[UR46][R8.64] ;  /* 0x0000002e08310981 */ /* 0x020764000c1e1900 */
[----:B--23--:R-:W-:Y:S07]  /*3e50*/  @!P0 IMAD.U32 R49, RZ, RZ, UR8 ;  /* 0x00000008ff318e24 */ /* 0x00cfee000f8e00ff */
.L_x_70:
[----:B-----5:R-:W-:Y:S01]  /*3e60*/  @!P2 FSETP.EQ.AND P0, PT, R49, RZ, PT ;  /* 0x000000ff3100a20b */ /* 0x020fe20003f02000 */
[----:B------:R-:W-:Y:S01]  /*3e70*/  @!UPT UIADD3 URZ, UPT, UPT, URZ, URZ, URZ ;  /* 0x000000fffffff290 */ /* 0x000fe2000fffe0ff */
[----:B------:R-:W-:Y:S11]  /*3e80*/  @!P2 BRA `(.L_x_71) ;  /* 0x000000000014a947 */ /* 0x000ff60003800000 */
[----:B------:R-:W-:Y:S02]  /*3e90*/  LOP3.LUT P2, RZ, R88, 0xff, RZ, 0xc0, !PT ;  /* 0x000000ff58ff7812 */ /* 0x000fe4000784c0ff */
[----:B------:R-:W-:Y:S04]  /*3ea0*/  PLOP3.LUT P0, PT, PT, PT, UP0, 0x80, 0x8 ;  /* 0x000000000008781c */ /* 0x000fe80003f0f008 */
[----:B------:R-:W-:Y:S07]  /*3eb0*/  PLOP3.LUT P0, PT, P0, PT, PT, 0x8, 0x80 ;  /* 0x000000000080781c */ /* 0x000fee000070e170 */
[----:B------:R-:W-:Y:S11]  /*3ec0*/  @P2 FSETP.EQ.AND P0, PT, R49, RZ, PT ;  /* 0x000000ff3100220b */ /* 0x000ff60003f02000 */
[----:B------:R-:W-:Y:S02]  /*3ed0*/  @!UPT UIADD3 URZ, UPT, UPT, URZ, URZ, URZ ;  /* 0x000000fffffff290 */ /* 0x000fe4000fffe0ff */
.L_x_71:
[----:B------:R-:W3:Y:S01]  /*3ee0*/  SYNCS.PHASECHK.TRANS64.TRYWAIT P2, [UR7+0x40], R14 ;  /* 0x0000400eff0075a7 */ /* 0x000ee20008041107 */
[----:B------:R-:W-:Y:S04]  /*3ef0*/  ELECT P4, URZ, PT ;  /* 0x0000000000ff782f */ /* 0x000fe80003880000 */
[----:B------:R-:W-:Y:S11]  /*3f00*/  PLOP3.LUT P4, PT, P0, P4, PT, 0xf2, 0x2f ;  /* 0x00000000002f781c */ /* 0x000ff60000789e72 */
[----:B------:R-:W-:Y:S02]  /*3f10*/  @!UPT UIADD3 URZ, UPT, UPT, URZ, URZ, URZ ;  /* 0x000000fffffff290 */ /* 0x000fe4000fffe0ff */
[----:B-1----:R-:W-:Y:S05]  /*3f20*/  @!P4 IADD3 R8, P0, PT, R30, 0x580, RZ ;  /* 0x000005801e08c810 */ /* 0x002fea0007f1e0ff */
[----:B--2---:R-:W-:Y:S01]  /*3f30*/  @!P4 IMAD.X R2, RZ, RZ, R31, P0 ;  /* 0x000000ffff02c224 */ /* 0x004fe200000e061f */
[----:B---3--:R-:W-:Y:S07]  /*3f40*/  @!P2 BRA `(.L_x_72) ;  /* 0x000000500058a947 */ /* 0x008fee0003800000 */
.L_x_155:
[----:B------:R-:W-:Y:S01]  /*3f50*/  @!P4 R2UR UR8, R2 ;  /* 0x000000000208c2ca */ /* 0x000fe200000e0000 */
[----:B------:R-:W-:Y:S01]  /*3f60*/  VOTEU.ALL UP1, P4 ;  /* 0x0000000000ff7886 */ /* 0x000fe20002020000 */
[----:B------:R-:W-:Y:S01]  /*3f70*/  @!P4 R2UR UR9, R8 ;  /* 0x000000000809c2ca */ /* 0x000fe200000e0000 */
[----:B-1----:R-:W-:Y:S01]  /*3f80*/  @!P4 IMAD.MOV.U32 R0, RZ, RZ, 0x2000 ;  /* 0x00002000ff00c424 */ /* 0x002fe200078e00ff */
[----:B------:R-:W-:Y:S01]  /*3f90*/  UMOV UR10, 0x0 ;  /* 0x00000000000a7882 */ /* 0x000fe20000000000 */
[----:B------:R-:W-:Y:S01]  /*3fa0*/  UMOV UR11, 0x10000000 ;  /* 0x10000000000b7882 */ /* 0x000fe20000000000 */
[----:B------:R-:W-:Y:S01]  /*3fb0*/  @!UP1 UIADD3 UR32, UPT, UPT, UR7, 0x200, URZ ;  /* 0x0000020007209890 */ /* 0x000fe2000fffe0ff */
[----:B------:R-:W-:Y:S06]  /*3fc0*/  VOTEU.ALL UP1, P4 ;  /* 0x0000000000ff7886 */ /* 0x000fec0002020000 */
[----:B------:R-:W-:Y:S01]  /*3fd0*/  IMAD.U32 R9, RZ, RZ, UR8 ;  /* 0x00000008ff097e24 */ /* 0x000fe2000f8e00ff */
[----:B------:R-:W-:Y:S01]  /*3fe0*/  UPRMT UR8, UR37, 0x654, UR33 ;  /* 0x0000065425087896 */ /* 0x000fe20008000021 */
[----:B------:R-:W-:Y:S03]  /*3ff0*/  IMAD.U32 R8, RZ, RZ, UR9 ;  /* 0x00000009ff087e24 */ /* 0x000fe6000f8e00ff */
[----:B------:R-:W-:Y:S02]  /*4000*/  @!P4 R2UR UR15, R9 ;  /* 0x00000000090fc2ca */ /* 0x000fe400000e0000 */
[----:B------:R-:W-:Y:S02]  /*4010*/  @!P4 R2UR UR14, R8 ;  /* 0x00000000080ec2ca */ /* 0x000fe400000e0000 */
[----:B------:R-:W-:Y:S05]  /*4020*/  @!P4 IADD3 R8, P0, PT, R30, 0x580, RZ ;  /* 0x000005801e08c810 */ /* 0x000fea0007f1e0ff */
[----:B------:R-:W-:Y:S06]  /*4030*/  @!P4 IMAD.X R2, RZ, RZ, R31, P0 ;  /* 0x000000ffff02c224 */ /* 0x000fec00000e061f */
[----:B------:R1:W-:Y:S01]  /*4040*/  @!UP1 UTMALDG.3D [UR32], [UR14], desc[UR10] ;  /* 0x00000a200e0095b4 */ /* 0x0003e20008011000 */
[----:B------:R1:W-:Y:S01]  /*4050*/  @!P4 SYNCS.ARRIVE.TRANS64.RED.A0TR RZ, [UR7+0x20], R0 ;  /* 0x00002000ffffc9a7 */ /* 0x0003e20008300407 */
[----:B------:R-:W-:Y:S01]  /*4060*/  SYNCS.ARRIVE.TRANS64.RED.A1T0 RZ, [UR8], RZ ;  /* 0x000000ffffff79a7 */ /* 0x000fe20008100408 */
[----:B------:R-:W2:Y:S02]  /*4070*/  SYNCS.PHASECHK.TRANS64.TRYWAIT P2, [UR7+0x48], R14 ;  /* 0x0000480eff0075a7 */ /* 0x000ea40008041107 */
[----:B-12---:R-:W-:Y:S05]  /*4080*/  @!P2 BRA `(.L_x_73) ;  /* 0x000000500020a947 */ /* 0x006fea0003800000 */
.L_x_157:
[----:B------:R-:W-:Y:S01]  /*4090*/  @!P4 R2UR UR8, R2 ;  /* 0x000000000208c2ca */ /* 0x000fe200000e0000 */
[----:B------:R-:W-:Y:S01]  /*40a0*/  VOTEU.ALL UP1, P4 ;  /* 0x0000000000ff7886 */ /* 0x000fe20002020000 */
[----:B------:R-:W-:Y:S01]  /*40b0*/  @!P4 R2UR UR9, R8 ;  /* 0x000000000809c2ca */ /* 0x000fe200000e0000 */
[----:B-1----:R-:W-:Y:S01]  /*40c0*/  @!P4 IMAD.MOV.U32 R0, RZ, RZ, 0x2000 ;  /* 0x00002000ff00c424 */ /* 0x002fe200078e00ff */
[----:B------:R-:W-:Y:S01]  /*40d0*/  UMOV UR10, 0x0 ;  /* 0x00000000000a7882 */ /* 0x000fe20000000000 */
[----:B------:R-:W-:Y:S01]  /*40e0*/  UMOV UR11, 0x10000000 ;  /* 0x10000000000b7882 */ /* 0x000fe20000000000 */
[----:B------:R-:W-:Y:S02]  /*40f0*/  @!UP1 UIADD3 UR26, UPT, UPT, UR34, 0x20, URZ ;  /* 0x00000020221a9890 */ /* 0x000fe4000fffe0ff */
[----:B------:R-:W-:Y:S01]  /*4100*/  @!UP1 UIADD3 UR24, UPT, UPT, UR7, 0x2200, URZ ;  /* 0x0000220007189890 */ /* 0x000fe2000fffe0ff */
[----:B------:R-:W-:Y:S01]  /*4110*/  VOTEU.ALL UP1, P4 ;  /* 0x0000000000ff7886 */ /* 0x000fe20002020000 */
[----:B------:R-:W-:Y:S01]  /*4120*/  UMOV UR27, UR35 ;  /* 0x00000023001b7c82 */ /* 0x000fe20008000000 */
[----:B------:R-:W-:Y:S02]  /*4130*/  UMOV UR28, UR36 ;  /* 0x00000024001c7c82 */ /* 0x000fe40008000000 */
        /* <DEDUP_REMOVED lines=12> */
.L_x_159:
[----:B------:R-:W2:Y:S01]  /*4200*/  LDC.64 R12, c[0x0][0xb18] ;  /* 0x0002c600ff0c7b82 */ /* 0x000ea20000000a00 */
[----:B------:R-:W-:Y:S01]  /*4210*/  @!P4 R2UR UR8, R2 ;  /* 0x000000000208c2ca */ /* 0x000fe200000e0000 */
[----:B------:R-:W-:Y:S01]  /*4220*/  VOTEU.ALL UP1, P4 ;  /* 0x0000000000ff7886 */ /* 0x000fe20002020000 */
[----:B------:R-:W-:Y:S01]  /*4230*/  @!P4 R2UR UR9, R8 ;  /* 0x000000000809c2ca */ /* 0x000fe200000e0000 */
[----:B-1----:R-:W-:Y:S01]  /*4240*/  @!P4 IMAD.MOV.U32 R0, RZ, RZ, 0x2000 ;  /* 0x00002000ff00c424 */ /* 0x002fe200078e00ff */
[----:B------:R-:W-:Y:S03]  /*4250*/  UMOV UR10, 0x0 ;  /* 0x00000000000a7882 */ /* 0x000fe60000000000 */
[----:B------:R-:W1:Y:S01]  /*4260*/  @!P1 LDC R2, c[0x0][0xb0c] ;  /* 0x0002c300ff029b82 */ /* 0x000e620000000800 */
[----:B------:R-:W-:Y:S01]  /*4270*/  @!UP1 UIADD3 UR18, UPT, UPT, UR34, 0x40, URZ ;  /* 0x0000004022129890 */ /* 0x000fe2000fffe0ff */
[----:B------:R-:W-:Y:S01]  /*4280*/  @P3 SHF.R.U32.HI R26, RZ, 0x10, R21 ;  /* 0x00000010ff1a3819 */ /* 0x000fe20000011615 */
[----:B------:R-:W-:Y:S01]  /*4290*/  @!UP1 UIADD3 UR16, UPT, UPT, UR7, 0x4200, URZ ;  /* 0x0000420007109890 */ /* 0x000fe2000fffe0ff */
[----:B------:R-:W-:Y:S01]  /*42a0*/  VIADD R28, R28, 0x1 ;  /* 0x000000011c1c7836 */ /* 0x000fe20000000000 */
[----:B------:R-:W-:Y:S01]  /*42b0*/  VOTEU.ALL UP1, P4 ;  /* 0x0000000000ff7886 */ /* 0x000fe20002020000 */
[----:B------:R-:W-:Y:S01]  /*42c0*/  UMOV UR11, 0x10000000 ;  /* 0x10000000000b7882 */ /* 0x000fe20000000000 */
[----:B------:R-:W-:Y:S01]  /*42d0*/  UMOV UR19, UR35 ;  /* 0x0000002300137c82 */ /* 0x000fe20008000000 */
[----:B------:R-:W-:Y:S01]  /*42e0*/  IMAD.U32 R9, RZ, RZ, UR8 ;  /* 0x00000008ff097e24 */ /* 0x000fe2000f8e00ff */
[----:B------:R-:W-:Y:S01]  /*42f0*/  UMOV UR20, UR36 ;  /* 0x0000002400147c82 */ /* 0x000fe20008000000 */
[----:B------:R-:W-:Y:S01]  /*4300*/  IMAD.U32 R8, RZ, RZ, UR9 ;  /* 0x00000009ff087e24 */ /* 0x000fe2000f8e00ff */
[----:B------:R-:W-:Y:S02]  /*4310*/  UPRMT UR8, UR37, 0x654, UR17 ;  /* 0x0000065425087896 */ /* 0x000fe40008000011 */
[----:B------:R-:W-:Y:S02]  /*4320*/  @!P4 R2UR UR15, R9 ;  /* 0x00000000090fc2ca */ /* 0x000fe400000e0000 */
[----:B------:R-:W-:Y:S02]  /*4330*/  @!P4 R2UR UR14, R8 ;  /* 0x00000000080ec2ca */ /* 0x000fe400000e0000 */
[----:B------:R-:W3:Y:S11]  /*4340*/  LDC.64 R8, c[0x0][0xb10] ;  /* 0x0002c400ff087b82 */ /* 0x000ef60000000a00 */
[----:B------:R1:W-:Y:S01]  /*4350*/  @!UP1 UTMALDG.3D [UR16], [UR14], desc[UR10] ;  /* 0x00000a100e0095b4 */ /* 0x0003e20008011000 */
[----:B------:R5:W-:Y:S01]  /*4360*/  @!P4 SYNCS.ARRIVE.TRANS64.RED.A0TR RZ, [UR7+0x30], R0 ;  /* 0x00003000ffffc9a7 */ /* 0x000be20008300407 */
[C---:B---3--:R-:W-:Y:S01]  /*4370*/  @!P1 IMAD.HI.U32 R8, R11.reuse, R8, RZ ;  /* 0x000000080b089227 */ /* 0x048fe200078e00ff */
[----:B--2---:R-:W-:Y:S02]  /*4380*/  @!P1 ISETP.NE.AND P0, PT, R12, 0x1, PT ;  /* 0x000000010c00980c */ /* 0x004fe40003f05270 */
[----:B-1----:R-:W-:Y:S01]  /*4390*/  @!P1 ISETP.NE.AND P2, PT, R2, 0x1, PT ;  /* 0x000000010200980c */ /* 0x002fe20003f45270 */
[----:B------:R-:W-:Y:S01]  /*43a0*/  SYNCS.ARRIVE.TRANS64.RED.A1T0 RZ, [UR8], RZ ;  /* 0x000000ffffff79a7 */ /* 0x000fe20008100408 */
[C---:B------:R-:W-:Y:S01]  /*43b0*/  @!P1 IMAD.HI.U32 R13, R10.reuse, R13, RZ ;  /* 0x0000000d0a0d9227 */ /* 0x040fe200078e00ff */
[----:B------:R-:W-:Y:S04]  /*43c0*/  @!P1 SHF.R.U32.HI R8, RZ, R9, R8 ;  /* 0x00000009ff089219 */ /* 0x000fe80000011608 */
[----:B------:R-:W-:Y:S01]  /*43d0*/  @!P1 SEL R8, R11, R8, !P2 ;  /* 0x000000080b089207 */ /* 0x000fe20005000000 */
[----:B------:R-:W1:Y:S01]  /*43e0*/  SYNCS.PHASECHK.TRANS64.TRYWAIT P5, [UR7+0x58], R14 ;  /* 0x0000580eff0075a7 */ /* 0x000e6200080a1107 */
[----:B-----5:R-:W2:Y:S02]  /*43f0*/  @!P1 LDC R0, c[0x0][0xb20] ;  /* 0x0002c800ff009b82 */ /* 0x020ea40000000800 */
[----:B--2---:R-:W-:Y:S04]  /*4400*/  @!P1 SHF.R.U32.HI R0, RZ, R0, R13 ;  /* 0x00000000ff009219 */ /* 0x004fe8000001160d */
[----:B------:R-:W-:Y:S05]  /*4410*/  @!P1 SEL R9, R10, R0, !P0 ;  /* 0x000000000a099207 */ /* 0x000fea0004000000 */
[----:B------:R-:W-:Y:S02]  /*4420*/  @!P1 IMAD.IADD R0, R9, 0x1, -R8 ;  /* 0x0000000109009824 */ /* 0x000fe400078e0a08 */
[----:B------:R-:W-:Y:S02]  /*4430*/  @!P1 IMAD.IADD R8, R8, 0x1, -R9 ;  /* 0x0000000108089824 */ /* 0x000fe400078e0a09 */
[----:B------:R-:W-:Y:S02]  /*4440*/  @!P1 IMAD R11, R0, R2, R11 ;  /* 0x00000002000b9224 */ /* 0x000fe400078e020b */
[----:B------:R-:W-:Y:S01]  /*4450*/  @!P1 IMAD R10, R8, R12, R10 ;  /* 0x0000000c080a9224 */ /* 0x000fe200078e020a */
[----:B-1----:R-:W-:Y:S06]  /*4460*/  @!P5 BRA `(.L_x_75) ;  /* 0x0000004c0058d947 */ /* 0x002fec0003800000 */
.L_x_161:
[----:B------:R-:W-:Y:S01]  /*4470*/  @!P4 IADD3 R2, P0, PT, R30, 0x580, RZ ;  /* 0x000005801e02c810 */ /* 0x000fe20007f1e0ff */
[----:B------:R-:W-:Y:S01]  /*4480*/  VOTEU.ALL UP1, P4 ;  /* 0x0000000000ff7886 */ /* 0x000fe20002020000 */
[----:B------:R-:W-:Y:S01]  /*4490*/  UMOV UR18, 0x0 ;  /* 0x0000000000127882 */ /* 0x000fe20000000000 */
[----:B------:R-:W-:Y:S01]  /*44a0*/  UMOV UR19, 0x10000000 ;  /* 0x1000000000137882 */ /* 0x000fe20000000000 */
[----:B------:R-:W-:Y:S01]  /*44b0*/  @!P4 R2UR UR9, R2 ;  /* 0x000000000209c2ca */ /* 0x000fe200000e0000 */
[----:B-1----:R-:W-:Y:S01]  /*44c0*/  @!P4 IMAD.X R0, RZ, RZ, R31, P0 ;  /* 0x000000ffff00c224 */ /* 0x002fe200000e061f */
[----:B------:R-:W-:Y:S01]  /*44d0*/  @!UP1 UIADD3 UR10, UPT, UPT, UR34, 0x60, URZ ;  /* 0x00000060220a9890 */ /* 0x000fe2000fffe0ff */
[----:B------:R-:W-:Y:S01]  /*44e0*/  ISETP.NE.AND P0, PT, R28, 0x2, PT ;  /* 0x000000021c00780c */ /* 0x000fe20003f05270 */
[----:B------:R-:W-:Y:S01]  /*44f0*/  UMOV UR11, UR35 ;  /* 0x00000023000b7c82 */ /* 0x000fe20008000000 */
[----:B------:R-:W-:Y:S01]  /*4500*/  UMOV UR12, UR36 ;  /* 0x00000024000c7c82 */ /* 0x000fe20008000000 */
[----:B------:R-:W-:Y:S01]  /*4510*/  @!P4 R2UR UR8, R0 ;  /* 0x000000000008c2ca */ /* 0x000fe200000e0000 */
[----:B------:R-:W-:Y:S01]  /*4520*/  IMAD.IADD R14, R10, 0x1, R86 ;  /* 0x000000010a0e7824 */ /* 0x000fe200078e0256 */
[----:B------:R-:W-:Y:S01]  /*4530*/  @P3 R2UR UR36, R26 ;  /* 0x000000001a2432ca */ /* 0x000fe200000e0000 */
[----:B------:R-:W-:Y:S01]  /*4540*/  IMAD.IADD R15, R11, 0x1, R87 ;  /* 0x000000010b0f7824 */ /* 0x000fe200078e0257 */
[----:B------:R-:W-:Y:S02]  /*4550*/  SEL R0, RZ, 0x1, P0 ;  /* 0x00000001ff007807 */ /* 0x000fe40000000000 */
[----:B------:R-:W-:Y:S01]  /*4560*/  LOP3.LUT R29, R29, 0x1, RZ, 0x3c, !PT ;  /* 0x000000011d1d7812 */ /* 0x000fe200078e3cff */
[----:B------:R-:W-:Y:S01]  /*4570*/  IMAD.U32 R8, RZ, RZ, UR9 ;  /* 0x00000009ff087e24 */ /* 0x000fe2000f8e00ff */
[----:B------:R-:W-:Y:S01]  /*4580*/  @!UP1 UIADD3 UR9, UPT, UPT, UR7, 0x38, URZ ;  /* 0x0000003807099890 */ /* 0x000fe2000fffe0ff */
[----:B------:R-:W-:Y:S02]  /*4590*/  LOP3.LUT R27, R27, R0, RZ, 0x3c, !PT ;  /* 0x000000001b1b7212 */ /* 0x000fe400078e3cff */
[----:B------:R-:W-:Y:S02]  /*45a0*/  SEL R28, R28, RZ, P0 ;  /* 0x000000ff1c1c7207 */ /* 0x000fe40000000000 */
[----:B------:R-:W-:Y:S01]  /*45b0*/  IMAD.U32 R9, RZ, RZ, UR8 ;  /* 0x00000008ff097e24 */ /* 0x000fe2000f8e00ff */
[----:B------:R-:W-:Y:S01]  /*45c0*/  @!P4 R2UR UR14, R8 ;  /* 0x00000000080ec2ca */ /* 0x000fe200000e0000 */
[----:B------:R-:W-:Y:S01]  /*45d0*/  @!UP1 UIADD3 UR8, UPT, UPT, UR7, 0x6200, URZ ;  /* 0x0000620007089890 */ /* 0x000fe2000fffe0ff */
[----:B------:R-:W-:Y:S02]  /*45e0*/  VOTEU.ALL UP1, P4 ;  /* 0x0000000000ff7886 */ /* 0x000fe40002020000 */
[----:B------:R-:W-:Y:S11]  /*45f0*/  @!P4 R2UR UR15, R9 ;  /* 0x00000000090fc2ca */ /* 0x000ff600000e0000 */
[----:B------:R-:W-:Y:S02]  /*4600*/  @!UPT UIADD3 URZ, UPT, UPT, URZ, URZ, URZ ;  /* 0x000000fffffff290 */ /* 0x000fe4000fffe0ff */
[----:B------:R2:W-:Y:S01]  /*4610*/  @!UP1 UTMALDG.3D [UR8], [UR14], desc[UR18] ;  /* 0x000012080e0095b4 */ /* 0x0005e20008011000 */
[----:B------:R2:W-:Y:S01]  /*4620*/  @!P4 SYNCS.ARRIVE.TRANS64.RED.A0TR RZ, [UR7+0x38], R25 ;  /* 0x00003819ffffc9a7 */ /* 0x0005e20008300407 */
[----:B------:R-:W-:Y:S01]  /*4630*/  UPLOP3.LUT UP1, UPT, UPT, UPT, UPT, 0x80, 0x8 ;  /* 0x000000000008789c */ /* 0x000fe20003f2f070 */
[----:B------:R-:W-:Y:S01]  /*4640*/  SYNCS.ARRIVE.TRANS64.RED.A1T0 RZ, [UR13], RZ ;  /* 0x000000ffffff79a7 */ /* 0x000fe2000810040d */
[----:B------:R-:W-:Y:S09]  /*4650*/  @P3 BRA `(.L_x_76) ;  /* 0xfffffff000a03947 */ /* 0x000ff2000383ffff */
[----:B------:R-:W-:-:S04]  /*4660*/  SHF.L.U32 R2, R29, 0x1f, RZ ;  /* 0x0000001f1d027819 */ /* 0x000fc800000006ff */
[----:B------:R-:W1:Y:S02]  /*4670*/  SYNCS.PHASECHK.TRANS64.TRYWAIT P0, [UR7+0x40], R2 ;  /* 0x00004002ff0075a7 */ /* 0x000e640008001107 */
[----:B-1----:R-:W-:Y:S05]  /*4680*/  @!P0 BRA `(.L_x_77) ;  /* 0x0000004800e88947 */ /* 0x002fea0003800000 */
.L_x_163:
[----:B------:R-:W3:Y:S02]  /*4690*/  SYNCS.PHASECHK.TRANS64.TRYWAIT P0, [UR7+0x48], R2 ;  /* 0x00004802ff0075a7 */ /* 0x000ee40008001107 */
[----:B---3--:R-:W-:Y:S05]  /*46a0*/  @!P0 BRA `(.L_x_78) ;  /* 0x0000004800f88947 */ /* 0x008fea0003800000 */
.L_x_165:
[----:B------:R-:W3:Y:S02]  /*46b0*/  SYNCS.PHASECHK.TRANS64.TRYWAIT P0, [UR7+0x50], R2 ;  /* 0x00005002ff0075a7 */ /* 0x000ee40008001107 */
[----:B---3--:R-:W-:Y:S05]  /*46c0*/  @!P0 BRA `(.L_x_79) ;  /* 0x0000004c00088947 */ /* 0x008fea0003800000 */
.L_x_167:
[----:B-1----:R-:W-:-:S07]  /*46d0*/  MOV R0, UR7 ;  /* 0x0000000700007c02 */ /* 0x002fce0008000f00 */
.L_x_80:
[----:B-1----:R-:W-:-:S04]  /*46e0*/  SHF.L.U32 R2, R29, 0x1f, RZ ;  /* 0x0000001f1d027819 */ /* 0x002fc800000006ff */
[----:B------:R1:W3:Y:S03]  /*46f0*/  SYNCS.PHASECHK.TRANS64.TRYWAIT P0, [R0+URZ+0x58], R2 ;  /* 0x00005802000075a7 */ /* 0x0002e600080011ff */
[----:B---3--:R-:W-:Y:S05]  /*4700*/  @!P0 NANOSLEEP.SYNCS 0x989680 ;  /* 0x009896800000895d */ /* 0x008fea0003900000 */
[----:B------:R-:W3:Y:S02]  /*4710*/  @!P0 SYNCS.PHASECHK.TRANS64 P0, [R0+URZ+0x58], R2 ;  /* 0x00005802000085a7 */ /* 0x000ee400080010ff */
[----:B--23--:R-:W-:Y:S05]  /*4720*/  @P0 EXIT ;  /* 0x000000000000094d */ /* 0x00cfea0003800000 */
[----:B------:R-:W-:Y:S05]  /*4730*/  BRA `(.L_x_80) ;  /* 0xfffffffc00e87947 */ /* 0x000fea000383ffff */
.L_x_65:
[----:B------:R-:W-:-:S06]  /*4740*/  UISETP.GE.AND UP1, UPT, UR8, 0x4, UPT ;  /* 0x000000040800788c */ /* 0x000fcc000bf26270 */
[----:B------:R-:W-:-:S13]  /*4750*/  PLOP3.LUT P0, PT, PT, PT, UP1, 0x80, 0x8 ;  /* 0x000000000008781c */ /* 0x000fda0003f0f018 */
[----:B------:R-:W-:Y:S05]  /*4760*/  @!P0 EXIT ;  /* 0x000000000000894d */ /* 0x000fea0003800000 */
[----:B------:R-:W-:Y:S01]  /*4770*/  BAR.SYNC.DEFER_BLOCKING 0x6, 0xa0 ;  /* 0x0182800000007b1d */ /* 0x000fe20000010000 */
[C---:B------:R-:W-:Y:S01]  /*4780*/  IMAD.SHL.U32 R2, R101.reuse, 0x20, RZ ;  /* 0x0000002065027824 */ /* 0x040fe200078e00ff */
[C---:B------:R-:W-:Y:S01]  /*4790*/  SHF.L.U32 R46, R101.reuse, 0x10, RZ ;  /* 0x00000010652e7819 */ /* 0x040fe200000006ff */
[C---:B------:R-:W-:Y:S01]  /*47a0*/  IMAD.SHL.U32 R100, R101.reuse, 0x4, RZ ;  /* 0x0000000465647824 */ /* 0x040fe200078e00ff */
[C---:B------:R-:W-:Y:S01]  /*47b0*/  LOP3.LUT R102, R101.reuse, 0x60, RZ, 0xc0, !PT ;  /* 0x0000006065667812 */ /* 0x040fe200078ec0ff */
[----:B------:R-:W-:Y:S01]  /*47c0*/  HFMA2 R97, -RZ, RZ, 0, 5.9604644775390625e-08 ;  /* 0x00000001ff617431 */ /* 0x000fe200000001ff */
[----:B------:R-:W-:Y:S02]  /*47d0*/  UMOV UR48, 0x400 ;  /* 0x0000040000307882 */ /* 0x000fe40000000000 */
[----:B------:R-:W1:Y:S01]  /*47e0*/  LDC R91, c[0x0][0x370] ;  /* 0x0000dc00ff5b7b82 */ /* 0x000e620000000800 */
[----:B------:R-:W-:Y:S01]  /*47f0*/  ULEA UR48, UR37, UR48, 0x18 ;  /* 0x0000003025307291 */ /* 0x000fe2000f8ec0ff */
[----:B------:R-:W-:Y:S01]  /*4800*/  LOP3.LUT R3, R2, 0xc0, RZ, 0xc0, !PT ;  /* 0x000000c002037812 */ /* 0x000fe200078ec0ff */
[----:B------:R-:W-:Y:S01]  /*4810*/  HFMA2 R95, -RZ, RZ, 0, 0 ;  /* 0x00000000ff5f7431 */ /* 0x000fe200000001ff */
[----:B------:R-:W-:Y:S01]  /*4820*/  LOP3.LUT R99, R101, 0x2, RZ, 0xc0, !PT ;  /* 0x0000000265637812 */ /* 0x000fe200078ec0ff */
[----:B------:R-:W-:Y:S01]  /*4830*/  UIADD3 UR4, UPT, UPT, UR48, 0x200, URZ ;  /* 0x0000020030047890 */ /* 0x000fe2000fffe0ff */
[----:B------:R-:W-:Y:S01]  /*4840*/  LOP3.LUT R100, R3, 0x18, R100, 0xf8, !PT ;  /* 0x0000001803647812 */ /* 0x000fe200078ef864 */
[----:B------:R-:W-:Y:S01]  /*4850*/  IMAD.MOV.U32 R45, RZ, RZ, RZ ;  /* 0x000000ffff2d7224 */ /* 0x000fe200078e00ff */
[----:B------:R-:W2:Y:S01]  /*4860*/  LDC R42, c[0x0][0xb0c] ;  /* 0x0002c300ff2a7b82 */ /* 0x000ea20000000800 */
[----:B------:R-:W-:Y:S01]  /*4870*/  LOP3.LUT R46, R46, 0x600000, RZ, 0xc0, !PT ;  /* 0x006000002e2e7812 */ /* 0x000fe200078ec0ff */
[----:B------:R-:W-:Y:S01]  /*4880*/  IMAD.MOV.U32 R105, RZ, RZ, RZ ;  /* 0x000000ffff697224 */ /* 0x000fe200078e00ff */
[----:B------:R-:W-:Y:S01]  /*4890*/  LOP3.LUT R100, R100, 0xf20, R2, 0xf8, !PT ;  /* 0x00000f2064647812 */ /* 0x000fe200078ef802 */
[----:B------:R-:W-:Y:S01]  /*48a0*/  IMAD.U32 R93, RZ, RZ, UR4 ;  /* 0x00000004ff5d7e24 */ /* 0x000fe2000f8e00ff */
[----:B------:R-:W-:Y:S01]  /*48b0*/  LOP3.LUT R101, R101, 0x4, RZ, 0xc0, !PT ;  /* 0x0000000465657812 */ /* 0x000fe200078ec0ff */
[----:B------:R-:W4:Y:S01]  /*48c0*/  LDCU.64 UR52, c[0x0][0x348] ;  /* 0x00006900ff3477ac */ /* 0x000f220008000a00 */
[----:B------:R-:W-:Y:S01]  /*48d0*/  MOV R96, RZ ;  /* 0x000000ff00607202 */ /* 0x000fe20000000f00 */
[----:B------:R-:W1:Y:S01]  /*48e0*/  LDC R89, c[0x0][0xb20] ;  /* 0x0002c800ff597b82 */ /* 0x000e620000000800 */
[----:B------:R-:W3:Y:S01]  /*48f0*/  LDS R0, [UR48+0x120] ;  /* 0x00012030ff007984 */ /* 0x000ee20008000800 */
[----:B------:R-:W-:Y:S01]  /*4900*/  IMAD R100, R100, 0x2, R93 ;  /* 0x0000000264647824 */ /* 0x000fe200078e025d */
[----:B------:R-:W1:Y:S03]  /*4910*/  LDCU.64 UR38, c[0x0][0x888] ;  /* 0x00011100ff2677ac */ /* 0x000e660008000a00 */
[--C-:B------:R-:W-:Y:S01]  /*4920*/  IMAD R99, R99, -0x10, R100.reuse ;  /* 0xfffffff063637824 */ /* 0x100fe200078e0264 */
[----:B------:R-:W1:Y:S01]  /*4930*/  LDCU.64 UR44, c[0x0][0x890] ;  /* 0x00011200ff2c77ac */ /* 0x000e620008000a00 */
[----:B------:R-:W1:Y:S01]  /*4940*/  LDC R41, c[0x0][0xb30] ;  /* 0x0002cc00ff297b82 */ /* 0x000e620000000800 */
[----:B------:R-:W-:Y:S01]  /*4950*/  IMAD R98, R101, -0x10, R100 ;  /* 0xfffffff065627824 */ /* 0x000fe200078e0264 */
[----:B------:R-:W-:Y:S01]  /*4960*/  UMOV UR49, URZ ;  /* 0x000000ff00317c82 */ /* 0x000fe20008000000 */
[----:B------:R-:W-:-:S05]  /*4970*/  UMOV UR51, URZ ;  /* 0x000000ff00337c82 */ /* 0x000fca0008000000 */
[----:B------:R-:W1:Y:S08]  /*4980*/  LDC.64 R84, c[0x0][0xb10] ;  /* 0x0002c400ff547b82 */ /* 0x000e700000000a00 */
[----:B------:R-:W1:Y:S08]  /*4990*/  LDC.64 R38, c[0x0][0xb18] ;  /* 0x0002c600ff267b82 */ /* 0x000e700000000a00 */
[----:B------:R-:W1:Y:S08]  /*49a0*/  LDC.64 R36, c[0x0][0xb28] ;  /* 0x0002ca00ff247b82 */ /* 0x000e700000000a00 */
[----:B------:R-:W1:Y:S01]  /*49b0*/  LDC.64 R82, c[0x0][0x8b0] ;  /* 0x00022c00ff527b82 */ /* 0x000e620000000a00 */
[----:B---3--:R-:W-:-:S07]  /*49c0*/  IMAD.IADD R46, R0, 0x1, R46 ;  /* 0x00000001002e7824 */ /* 0x008fce00078e022e */
[----:B------:R-:W3:Y:S08]  /*49d0*/  LDC.64 R80, c[0x0][0x8a8] ;  /* 0x00022a00ff507b82 */ /* 0x000ef00000000a00 */
[----:B--2-4-:R-:W1:Y:S02]  /*49e0*/  LDC R90, c[0x0][0x374] ;  /* 0x0000dd00ff5a7b82 */ /* 0x014e640000000800 */
.L_x_124:
[----:B------:R-:W-:Y:S02]  /*49f0*/  LEA R0, R105, UR48, 0x3 ;  /* 0x0000003069007c11 */ /* 0x000fe4000f8e18ff */
[----:B------:R-:W-:Y:S02]  /*4a00*/  SHF.L.U32 R2, R95, 0x1f, RZ ;  /* 0x0000001f5f027819 */ /* 0x000fe400000006ff */
[----:B-1----:R-:W-:Y:S02]  /*4a10*/  LEA R16, R105, UR48, 0x4 ;  /* 0x0000003069107c11 */ /* 0x002fe4000f8e20ff */
[----:B------:R-:W2:Y:S02]  /*4a20*/  SYNCS.PHASECHK.TRANS64.TRYWAIT P0, [R0+URZ+0x70], R2 ;  /* 0x00007002000075a7 */ /* 0x000ea400080011ff */
[----:B--23--:R-:W-:Y:S05]  /*4a30*/  @!P0 BRA `(.L_x_81) ;  /* 0x0000004800448947 */ /* 0x00cfea0003800000 */
.L_x_168:
[----:B------:R-:W4:Y:S01]  /*4a40*/  LDC.64 R10, c[0x0][0xb10] ;  /* 0x0002c400ff0a7b82 */ /* 0x000f220000000a00 */
[----:B------:R-:W3:Y:S01]  /*4a50*/  LDS.128 R16, [R16+0x100] ;  /* 0x0001000010107984 */ /* 0x000ee20000000c00 */
[----:B-1----:R-:W-:Y:S01]  /*4a60*/  ISETP.NE.AND P1, PT, R41, 0x1, PT ;  /* 0x000000012900780c */ /* 0x002fe20003f25270 */
[----:B--2---:R-:W-:Y:S01]  /*4a70*/  VIADD R0, R0, 0x80 ;  /* 0x0000008000007836 */ /* 0x004fe20000000000 */
[----:B------:R-:W-:Y:S04]  /*4a80*/  ISETP.GE.AND P0, PT, R40, 0x1, PT ;  /* 0x000000012800780c */ /* 0x000fe80003f06270 */
[----:B------:R-:W1:Y:S01]  /*4a90*/  LDC.64 R8, c[0x0][0xb18] ;  /* 0x0002c600ff087b82 */ /* 0x000e620000000a00 */
[----:B------:R-:W-:Y:S01]  /*4aa0*/  PRMT R0, RZ, 0x654, R0 ;  /* 0x00000654ff007816 */ /* 0x000fe20000000000 */
[----:B------:R-:W-:Y:S01]  /*4ab0*/  @!PT LDS RZ, [RZ] ;  /* 0x00000000fffff984 */ /* 0x000fe20000000800 */
[----:B------:R-:W-:Y:S01]  /*4ac0*/  @!PT LDS RZ, [RZ] ;  /* 0x00000000fffff984 */ /* 0x000fe20000000800 */
[----:B------:R-:W-:Y:S01]  /*4ad0*/  @!PT LDS RZ, [RZ] ;  /* 0x00000000fffff984 */ /* 0x000fe20000000800 */
[----:B------:R-:W-:Y:S01]  /*4ae0*/  @!PT LDS RZ, [RZ] ;  /* 0x00000000fffff984 */ /* 0x000fe20000000800 */
[----:B------:R2:W-:Y:S06]  /*4af0*/  MEMBAR.ALL.CTA ;  /* 0x0000000000007992 */ /* 0x0005ec0000008000 */
[----:B--2---:R-:W2:Y:S01]  /*4b00*/  FENCE.VIEW.ASYNC.S ;  /* 0x00000000000073c6 */ /* 0x004ea20000000000 */
[----:B------:R-:W1:Y:S08]  /*4b10*/  @!P1 LDC R12, c[0x0][0xb20] ;  /* 0x0002c800ff0c9b82 */ /* 0x000e700000000800 */
[----:B------:R-:W1:Y:S01]  /*4b20*/  @!P1 LDC R7, c[0x0][0xb0c] ;  /* 0x0002c300ff079b82 */ /* 0x000e620000000800 */
[----:B--2---:R2:W-:Y:S01]  /*4b30*/  SYNCS.ARRIVE.TRANS64.RED.A1T0 RZ, [R0+URZ], RZ ;  /* 0x000000ff00ff79a7 */ /* 0x0045e200081004ff */
[----:B---3--:R-:W-:Y:S04]  /*4b40*/  LOP3.LUT P4, RZ, R18, 0x1, RZ, 0xc0, !PT ;  /* 0x0000000112ff7812 */ /* 0x008fe8000788c0ff */
[----:B------:R-:W-:Y:S09]  /*4b50*/  P2R R103, PR, RZ, 0x10 ;  /* 0x00000010ff677803 */ /* 0x000ff20000000000 */
[----:B------:R-:W-:Y:S02]  /*4b60*/  @P4 MOV R44, R16 ;  /* 0x00000010002c4202 */ /* 0x000fe40000000f00 */
[----:B------:R-:W-:Y:S01]  /*4b70*/  @P4 LOP3.LUT R43, R17, 0xffff, RZ, 0xc0, !PT ;  /* 0x0000ffff112b4812 */ /* 0x000fe200078ec0ff */
[----:B--2-4-:R-:W-:Y:S06]  /*4b80*/  @!P0 BRA `(.L_x_82) ;  /* 0x0000000000a48947 */ /* 0x014fec0003800000 */
[----:B------:R-:W-:Y:S01]  /*4b90*/  IMAD.HI.U32 R0, R90, R39, RZ ;  /* 0x000000275a007227 */ /* 0x000fe200078e00ff */
[----:B------:R-:W-:Y:S02]  /*4ba0*/  ISETP.NE.AND P0, PT, R38, 0x1, PT ;  /* 0x000000012600780c */ /* 0x000fe40003f05270 */
[----:B------:R-:W-:Y:S01]  /*4bb0*/  ISETP.NE.AND P2, PT, R40, 0x1, PT ;  /* 0x000000012800780c */ /* 0x000fe20003f45270 */
[----:B------:R-:W-:Y:S01]  /*4bc0*/  IMAD.HI.U32 R4, R91, R84, RZ ;  /* 0x000000545b047227 */ /* 0x000fe200078e00ff */
[----:B------:R-:W-:Y:S02]  /*4bd0*/  SHF.R.U32.HI R0, RZ, R89, R0 ;  /* 0x00000059ff007219 */ /* 0x000fe40000011600 */
[----:B------:R-:W-:Y:S01]  /*4be0*/  ISETP.NE.AND P3, PT, R42, 0x1, PT ;  /* 0x000000012a00780c */ /* 0x000fe20003f65270 */
[----:B------:R-:W-:Y:S01]  /*4bf0*/  IMAD.HI.U32 R6, R43, R39, RZ ;  /* 0x000000272b067227 */ /* 0x000fe200078e00ff */
[-C--:B------:R-:W-:Y:S02]  /*4c00*/  SHF.R.U32.HI R4, RZ, R85.reuse, R4 ;  /* 0x00000055ff047219 */ /* 0x080fe40000011604 */
[----:B------:R-:W-:Y:S01]  /*4c10*/  SEL R0, R90, R0, !P0 ;  /* 0x000000005a007207 */ /* 0x000fe20004000000 */
[----:B------:R-:W-:Y:S01]  /*4c20*/  IMAD.HI.U32 R5, R44, R84, RZ ;  /* 0x000000542c057227 */ /* 0x000fe200078e00ff */
[----:B------:R-:W-:Y:S03]  /*4c30*/  SEL R4, R91, R4, !P3 ;  /* 0x000000045b047207 */ /* 0x000fe60005800000 */
[-C--:B------:R-:W-:Y:S01]  /*4c40*/  IMAD.HI.U32 R3, R0, R36.reuse, RZ ;  /* 0x0000002400037227 */ /* 0x080fe200078e00ff */
[----:B------:R-:W-:Y:S03]  /*4c50*/  SHF.R.U32.HI R5, RZ, R85, R5 ;  /* 0x00000055ff057219 */ /* 0x000fe60000011605 */
[----:B------:R-:W-:Y:S01]  /*4c60*/  IMAD.HI.U32 R2, R4, R36, RZ ;  /* 0x0000002404027227 */ /* 0x000fe200078e00ff */
[----:B------:R-:W-:Y:S02]  /*4c70*/  @P2 SHF.R.U32.HI R0, RZ, R37, R3 ;  /* 0x00000025ff002219 */ /* 0x000fe40000011603 */
[----:B------:R-:W-:Y:S02]  /*4c80*/  SHF.R.U32.HI R3, RZ, R89, R6 ;  /* 0x00000059ff037219 */ /* 0x000fe40000011606 */
[----:B------:R-:W-:Y:S01]  /*4c90*/  @P2 SHF.R.U32.HI R4, RZ, R37, R2 ;  /* 0x00000025ff042219 */ /* 0x000fe20000011602 */
[----:B------:R-:W-:Y:S01]  /*4ca0*/  IMAD R0, R40, R0, RZ ;  /* 0x0000000028007224 */ /* 0x000fe200078e02ff */
[----:B------:R-:W-:Y:S02]  /*4cb0*/  SEL R3, R43, R3, !P0 ;  /* 0x000000032b037207 */ /* 0x000fe40004000000 */
[----:B------:R-:W-:Y:S01]  /*4cc0*/  SEL R2, R44, R5, !P3 ;  /* 0x000000052c027207 */ /* 0x000fe20005800000 */
[----:B------:R-:W-:Y:S01]  /*4cd0*/  IMAD R5, R40, R4, RZ ;  /* 0x0000000428057224 */ /* 0x000fe200078e02ff */
[C---:B------:R-:W-:Y:S01]  /*4ce0*/  ISETP.GE.AND P0, PT, R3.reuse, R0, PT ;  /* 0x000000000300720c */ /* 0x040fe20003f06270 */
[C---:B------:R-:W-:Y:S03]  /*4cf0*/  IMAD.HI.U32 R0, R3.reuse, R36, RZ ;  /* 0x0000002403007227 */ /* 0x040fe600078e00ff */
[C---:B------:R-:W-:Y:S02]  /*4d00*/  ISETP.GE.OR P0, PT, R2.reuse, R5, P0 ;  /* 0x000000050200720c */ /* 0x040fe40000706670 */
[----:B------:R-:W-:Y:S04]  /*4d10*/  SHF.R.U32.HI R0, RZ, R37, R0 ;  /* 0x00000025ff007219 */ /* 0x000fe80000011600 */
[C---:B------:R-:W-:Y:S05]  /*4d20*/  SEL R6, R3.reuse, R0, !P2 ;  /* 0x0000000003067207 */ /* 0x040fea0005000000 */
        /* <DEDUP_REMOVED lines=14> */
[----:B------:R-:W-:Y:S07]  /*4e10*/  IMAD R43, R3, R38, R43 ;  /* 0x00000026032b7224 */ /* 0x000fee00078e022b */
.L_x_82:
[----:B-1----:R-:W-:Y:S01]  /*4e20*/  @!P1 ISETP.NE.AND P0, PT, R8, 0x1, PT ;  /* 0x000000010800980c */ /* 0x002fe20003f05270 */
[----:B------:R-:W-:Y:S01]  /*4e30*/  @!P1 IMAD.HI.U32 R2, R43, R9, RZ ;  /* 0x000000092b029227 */ /* 0x000fe200078e00ff */
[----:B------:R-:W-:Y:S01]  /*4e40*/  R2UR UR42, R15 ;  /* 0x000000000f2a72ca */ /* 0x000fe200000e0000 */
[----:B------:R-:W-:Y:S01]  /*4e50*/  BSSY.RECONVERGENT B6, `(.L_x_83) ;  /* 0x0000031000067945 */ /* 0x000fe20003800200 */
[----:B------:R-:W-:Y:S01]  /*4e60*/  R2UR UR41, R14 ;  /* 0x000000000e2972ca */ /* 0x000fe200000e0000 */
[C---:B------:R-:W-:Y:S01]  /*4e70*/  @!P1 IMAD.HI.U32 R0, R44.reuse, R10, RZ ;  /* 0x0000000a2c009227 */ /* 0x040fe200078e00ff */
[----:B------:R-:W-:Y:S02]  /*4e80*/  @!P1 SHF.R.U32.HI R2, RZ, R12, R2 ;  /* 0x0000000cff029219 */ /* 0x000fe40000011602 */
[----:B------:R-:W-:Y:S01]  /*4e90*/  @!P1 ISETP.NE.AND P2, PT, R7, 0x1, PT ;  /* 0x000000010700980c */ /* 0x000fe20003f45270 */
[----:B------:R-:W-:Y:S01]  /*4ea0*/  VIADD R105, R105, 0x1 ;  /* 0x0000000169697836 */ /* 0x000fe20000000000 */
[----:B------:R-:W-:Y:S02]  /*4eb0*/  @!P1 SEL R2, R43, R2, !P0 ;  /* 0x000000022b029207 */ /* 0x000fe40004000000 */
[----:B------:R-:W-:Y:S02]  /*4ec0*/  @!P1 SHF.R.U32.HI R0, RZ, R11, R0 ;  /* 0x0000000bff009219 */ /* 0x000fe40000011600 */
[----:B------:R-:W-:Y:S01]  /*4ed0*/  LOP3.LUT P0, RZ, R93, 0x1b0, RZ, 0xc0, !PT ;  /* 0x000001b05dff7812 */ /* 0x000fe2000780c0ff */
[----:B------:R-:W-:Y:S01]  /*4ee0*/  USHF.L.U32 UR42, UR42, 0x7, URZ ;  /* 0x000000072a2a7899 */ /* 0x000fe200080006ff */
[----:B------:R-:W-:Y:S01]  /*4ef0*/  @!P1 SEL R3, R44, R0, !P2 ;  /* 0x000000002c039207 */ /* 0x000fe20005000000 */
[----:B------:R-:W-:Y:S01]  /*4f00*/  USHF.L.U32 UR41, UR41, 0x7, URZ ;  /* 0x0000000729297899 */ /* 0x000fe200080006ff */
[----:B------:R-:W-:Y:S03]  /*4f10*/  @P4 SHF.R.U32.HI R94, RZ, 0x10, R17 ;  /* 0x00000010ff5e4819 */ /* 0x000fe60000011611 */
[----:B------:R-:W-:Y:S02]  /*4f20*/  @!P1 IMAD.IADD R0, R2, 0x1, -R3 ;  /* 0x0000000102009824 */ /* 0x000fe400078e0a03 */
[----:B------:R-:W-:Y:S02]  /*4f30*/  @!P1 IMAD.IADD R2, R3, 0x1, -R2 ;  /* 0x0000000103029824 */ /* 0x000fe400078e0a02 */
[----:B------:R-:W-:Y:S02]  /*4f40*/  @!P1 IMAD R44, R0, R7, R44 ;  /* 0x00000007002c9224 */ /* 0x000fe400078e022c */
[----:B------:R-:W-:Y:S01]  /*4f50*/  @!P1 IMAD R43, R2, R8, R43 ;  /* 0x00000008022b9224 */ /* 0x000fe200078e022b */
[----:B------:R-:W-:Y:S06]  /*4f60*/  @!P0 BRA `(.L_x_84) ;  /* 0x00000000007c8947 */ /* 0x000fec0003800000 */
[----:B------:R-:W1:Y:S01]  /*4f70*/  LDCU.64 UR8, c[0x4][0x80] ;  /* 0x01001000ff0877ac */ /* 0x000e620008000a00 */
[----:B------:R-:W-:Y:S01]  /*4f80*/  MOV R2, 0x0 ;  /* 0x0000000000027802 */ /* 0x000fe20000000f00 */
[----:B------:R-:W-:Y:S02]  /*4f90*/  HFMA2 R12, -RZ, RZ, 0, 5.9604644775390625e-08 ;  /* 0x00000001ff0c7431 */ /* 0x000fe400000001ff */
[----:B------:R-:W-:Y:S01]  /*4fa0*/  IMAD.MOV.U32 R8, RZ, RZ, 0x70 ;  /* 0x00000070ff087424 */ /* 0x000fe200078e00ff */
[----:B------:R2:W3:Y:S01]  /*4fb0*/  LDC.64 R14, c[0x4][R2] ;  /* 0x01000000020e7b82 */ /* 0x0004e20000000a00 */
[----:B------:R-:W4:Y:S01]  /*4fc0*/  LDCU.64 UR6, c[0x4][0x88] ;  /* 0x01001100ff0677ac */ /* 0x000f220008000a00 */
[----:B------:R-:W-:Y:S01]  /*4fd0*/  IMAD.MOV.U32 R13, RZ, RZ, RZ ;  /* 0x000000ffff0d7224 */ /* 0x000fe200078e00ff */
[----:B------:R-:W2:Y:S01]  /*4fe0*/  LDCU.64 UR4, c[0x4][0x8] ;  /* 0x01000100ff0477ac */ /* 0x000ea20008000a00 */
[----:B-1----:R-:W-:Y:S01]  /*4ff0*/  MOV R5, UR9 ;  /* 0x0000000900057c02 */ /* 0x002fe20008000f00 */
[----:B------:R-:W-:Y:S01]  /*5000*/  IMAD.U32 R4, RZ, RZ, UR8 ;  /* 0x00000008ff047e24 */ /* 0x000fe2000f8e00ff */
[----:B----4-:R-:W-:Y:S01]  /*5010*/  MOV R7, UR7 ;  /* 0x0000000700077c02 */ /* 0x010fe20008000f00 */
[----:B------:R-:W-:Y:S01]  /*5020*/  IMAD.U32 R6, RZ, RZ, UR6 ;  /* 0x00000006ff067e24 */ /* 0x000fe2000f8e00ff */
[----:B--2---:R-:W-:Y:S01]  /*5030*/  MOV R11, UR5 ;  /* 0x00000005000b7c02 */ /* 0x004fe20008000f00 */
[----:B------:R-:W-:Y:S02]  /*5040*/  IMAD.U32 R10, RZ, RZ, UR4 ;  /* 0x00000004ff0a7e24 */ /* 0x000fe4000f8e00ff */
[----:B------:R-:W-:Y:S07]  /*5050*/  LEPC R20, `(.L_x_85) ;  /* 0x000000001014794e */ /* 0x000fee0000000000 */
[----:B---3-5:R-:W-:Y:S05]  /*5060*/  CALL.ABS.NOINC R14 ;  /* 0x000000000e007343 */ /* 0x028fea0003c00000 */
.L_x_85:
[----:B------:R-:W1:Y:S01]  /*5070*/  LDCU.64 UR8, c[0x4][0x80] ;  /* 0x01001000ff0877ac */ /* 0x000e620008000a00 */
[----:B------:R-:W2:Y:S01]  /*5080*/  LDC.64 R2, c[0x4][R2] ;  /* 0x0100000002027b82 */ /* 0x000ea20000000a00 */
[----:B------:R-:W-:Y:S02]  /*5090*/  HFMA2 R12, -RZ, RZ, 0, 5.9604644775390625e-08 ;  /* 0x00000001ff0c7431 */ /* 0x000fe400000001ff */
[----:B------:R-:W-:Y:S02]  /*50a0*/  IMAD.MOV.U32 R8, RZ, RZ, 0x70 ;  /* 0x00000070ff087424 */ /* 0x000fe400078e00ff */
[----:B------:R-:W-:Y:S01]  /*50b0*/  IMAD.MOV.U32 R13, RZ, RZ, RZ ;  /* 0x000000ffff0d7224 */ /* 0x000fe200078e00ff */
[----:B------:R-:W3:Y:S01]  /*50c0*/  LDCU.64 UR6, c[0x4][0x88] ;  /* 0x01001100ff0677ac */ /* 0x000ee20008000a00 */
[----:B------:R-:W4:Y:S01]  /*50d0*/  LDCU.64 UR4, c[0x4][0x8] ;  /* 0x01000100ff0477ac */ /* 0x000f220008000a00 */
[----:B-1----:R-:W-:Y:S02]  /*50e0*/  MOV R4, UR8 ;  /* 0x0000000800047c02 */ /* 0x002fe40008000f00 */
[----:B------:R-:W-:Y:S02]  /*50f0*/  MOV R5, UR9 ;  /* 0x0000000900057c02 */ /* 0x000fe40008000f00 */
[----:B---3--:R-:W-:Y:S01]  /*5100*/  MOV R7, UR7 ;  /* 0x0000000700077c02 */ /* 0x008fe20008000f00 */
[----:B------:R-:W-:Y:S01]  /*5110*/  IMAD.U32 R6, RZ, RZ, UR6 ;  /* 0x00000006ff067e24 */ /* 0x000fe2000f8e00ff */
[----:B----4-:R-:W-:Y:S01]  /*5120*/  MOV R11, UR5 ;  /* 0x00000005000b7c02 */ /* 0x010fe20008000f00 */
[----:B------:R-:W-:Y:S02]  /*5130*/  IMAD.U32 R10, RZ, RZ, UR4 ;  /* 0x00000004ff0a7e24 */ /* 0x000fe4000f8e00ff */
[----:B------:R-:W-:Y:S07]  /*5140*/  LEPC R20, `(.L_x_84) ;  /* 0x000000001014794e */ /* 0x000fee0000000000 */
[----:B--2---:R-:W-:Y:S05]  /*5150*/  CALL.ABS.NOINC R2 ;  /* 0x0000000002007343 */ /* 0x004fea0003c00000 */
.L_x_84:
[----:B------:R-:W-:Y:S05]  /*5160*/  BSYNC.RECONVERGENT B6 ;  /* 0x0000000000067941 */ /* 0x000fea0003800200 */
.L_x_83:
[----:B------:R-:W-:Y:S01]  /*5170*/  ISETP.NE.U32.AND P4, PT, R82, RZ, PT ;  /* 0x000000ff5200720c */ /* 0x000fe20003f85070 */
[----:B------:R-:W-:Y:S01]  /*5180*/  UISETP.NE.AND UP2, UPT, UR50, URZ, UPT ;  /* 0x000000ff3200728c */ /* 0x000fe2000bf45270 */
[----:B------:R-:W-:Y:S01]  /*5190*/  ISETP.NE.U32.AND P2, PT, RZ, UR38, PT ;  /* 0x00000026ff007c0c */ /* 0x000fe2000bf45070 */
[----:B------:R-:W-:Y:S01]  /*51a0*/  UISETP.NE.U32.AND UP1, UPT, UR44, URZ, UPT ;  /* 0x000000ff2c00728c */ /* 0x000fe2000bf25070 */
[----:B------:R-:W-:Y:S01]  /*51b0*/  ISETP.NE.AND.EX P4, PT, R83, RZ, PT, P4 ;  /* 0x000000ff5300720c */ /* 0x000fe20003f85340 */
[----:B------:R-:W-:Y:S01]  /*51c0*/  UPLOP3.LUT UP0, UPT, UPT, UPT, UPT, 0x40, 0x4 ;  /* 0x000000000004789c */ /* 0x000fe20003f0e870 */
[----:B------:R-:W-:Y:S01]  /*51d0*/  ISETP.NE.AND.EX P2, PT, RZ, UR39, PT, P2 ;  /* 0x00000027ff007c0c */ /* 0x000fe2000bf45320 */
[----:B------:R-:W-:Y:S01]  /*51e0*/  UISETP.NE.AND.EX UP1, UPT, UR45, URZ, UPT, UP1 ;  /* 0x000000ff2d00728c */ /* 0x000fe2000bf25310 */
[----:B------:R-:W-:Y:S04]  /*51f0*/  PLOP3.LUT P1, PT, PT, PT, UP2, 0x80, 0x8 ;  /* 0x000000000008781c */ /* 0x000fe80003f2f028 */
[----:B------:R-:W-:Y:S06]  /*5200*/  @UP2 UPLOP3.LUT UP0, UPT, UPT, UPT, UP1, 0x80, 0x8 ;  /* 0x000000000008289c */ /* 0x000fec0003f0f010 */
[----:B------:R-:W-:Y:S01]  /*5210*/  PLOP3.LUT P0, PT, PT, PT, UP0, 0x80, 0x8 ;  /* 0x000000000008781c */ /* 0x000fe20003f0f008 */
[----:B------:R-:W-:Y:S01]  /*5220*/  @!UPT UIADD3 URZ, UPT, UPT, URZ, URZ, URZ ;  /* 0x000000fffffff290 */ /* 0x000fe2000fffe0ff */
[----:B------:R-:W-:Y:S11]  /*5230*/  BRA.U !UP1, `(.L_x_86) ;  /* 0x0000000109387547 */ /* 0x000ff6000b800000 */
[----:B------:R-:W-:Y:S01]  /*5240*/  UISETP.NE.U32.AND UP0, UPT, UR38, URZ, UPT ;  /* 0x000000ff2600728c */ /* 0x000fe2000bf05070 */
[----:B------:R-:W-:Y:S02]  /*5250*/  HFMA2 R0, -RZ, RZ, 0, 5.9604644775390625e-08 ;  /* 0x00000001ff007431 */ /* 0x000fe400000001ff */
[----:B------:R-:W-:Y:S01]  /*5260*/  IMAD.MOV.U32 R88, RZ, RZ, 0x1 ;  /* 0x00000001ff587424 */ /* 0x000fe200078e00ff */
[----:B------:R-:W-:Y:S06]  /*5270*/  UISETP.NE.AND.EX UP0, UPT, UR39, URZ, UPT, UP0 ;  /* 0x000000ff2700728c */ /* 0x000fec000bf05300 */
[----:B------:R-:W-:Y:S05]  /*5280*/  PLOP3.LUT P3, PT, PT, PT, UP0, 0x80, 0x8 ;  /* 0x000000000008781c */ /* 0x000fea0003f6f008 */
[----:B------:R-:W1:Y:S01]  /*5290*/  @UP0 LDCU.64 UR6, c[0x0][0x888] ;  /* 0x00011100ff0607ac */ /* 0x000e620008000a00 */
[----:B------:R-:W-:Y:S07]  /*52a0*/  @UP0 UIMAD UR4, UR36, UR44, URZ ;  /* 0x0000002c240402a4 */ /* 0x000fee000f8e02ff */
[----:B------:R-:W-:Y:S01]  /*52b0*/  @!P3 PRMT R88, R0, 0x7610, R88 ;  /* 0x000076100058b816 */ /* 0x000fe20000000058 */
[----:B-1----:R-:W-:Y:S03]  /*52c0*/  @UP0 UIMAD.WIDE UR6, UR4, 0x4, UR6 ;  /* 0x00000004040608a5 */ /* 0x002fe6000f8e0206 */
[----:B------:R-:W1:Y:S03]  /*52d0*/  @!UP0 LDCU UR4, c[0x0][0x880] ;  /* 0x00011000ff0487ac */ /* 0x000e660008000800 */
[----:B------:R-:W-:Y:S01]  /*52e0*/  IMAD.U32 R2, RZ, RZ, UR6 ;  /* 0x00000006ff027e24 */ /* 0x000fe2000f8e00ff */
[----:B------:R-:W-:Y:S05]  /*52f0*/  MOV R3, UR7 ;  /* 0x0000000700037c02 */ /* 0x000fea0008000f00 */
[----:B-----5:R2:W5:Y:S02]  /*5300*/  @P3 LDG.E R49, desc[UR46][R2.64] ;  /* 0x0000002e02313981 */ /* 0x020564000c1e1900 */
[----:B-12---:R-:W-:Y:S02]  /*5310*/  @!P3 IMAD.U32 R49, RZ, RZ, UR4 ;  /* 0x00000004ff31be24 */ /* 0x006fe4000f8e00ff */
.L_x_86:
[----:B------:R-:W-:Y:S05]  /*5320*/  @!P4 BRA `(.L_x_87) ;  /* 0x000000000020c947 */ /* 0x000fea0003800000 */
[----:B------:R-:W-:Y:S04]  /*5330*/  ISETP.NE.U32.AND P3, PT, R80, RZ, PT ;  /* 0x000000ff5000720c */ /* 0x000fe80003f65070 */
[----:B------:R-:W-:Y:S11]  /*5340*/  ISETP.NE.AND.EX P3, PT, R81, RZ, PT, P3 ;  /* 0x000000ff5100720c */ /* 0x000ff60003f65330 */
[----:B------:R-:W-:Y:S02]  /*5350*/  @!UPT UIADD3 URZ, UPT, UPT, URZ, URZ, URZ ;  /* 0x000000fffffff290 */ /* 0x000fe4000fffe0ff */
[----:B------:R-:W1:Y:S01]  /*5360*/  @P3 LDC.64 R2, c[0x0][0x8a8] ;  /* 0x00022a00ff023b82 */ /* 0x000e620000000a00 */
[----:B------:R-:W-:Y:S04]  /*5370*/  @P3 IMAD R0, R82, UR36, RZ ;  /* 0x0000002452003c24 */ /* 0x000fe8000f8e02ff */
[----:B-1----:R-:W-:Y:S05]  /*5380*/  @P3 IMAD.WIDE R2, R0, 0x4, R2 ;  /* 0x0000000400023825 */ /* 0x002fea00078e0202 */
[----:B-----5:R1:W5:Y:S02]  /*5390*/  @P3 LDG.E R47, desc[UR46][R2.64] ;  /* 0x0000002e022f3981 */ /* 0x020364000c1e1900 */
[----:B-1----:R-:W2:Y:S02]  /*53a0*/  @!P3 LDC R47, c[0x0][0x8a0] ;  /* 0x00022800ff2fbb82 */ /* 0x002ea40000000800 */
.L_x_87:
[----:B-----5:R-:W-:Y:S01]  /*53b0*/  FSETP.NEU.AND P3, PT, R49, RZ, PT ;  /* 0x000000ff3100720b */ /* 0x020fe20003f6d000 */
[----:B------:R-:W-:Y:S01]  /*53c0*/  BSSY B1, `(.L_x_88) ;  /* 0x0000039000017945 */ /* 0x000fe20003800000 */
[----:B------:R-:W-:Y:S01]  /*53d0*/  SEL R3, RZ, 0xffffffff, P2 ;  /* 0xffffffffff037807 */ /* 0x000fe20001000000 */
[----:B------:R-:W-:Y:S01]  /*53e0*/  IMAD.MOV.U32 R66, RZ, RZ, 0x1 ;  /* 0x00000001ff427424 */ /* 0x000fe200078e00ff */
[----:B------:R-:W-:Y:S01]  /*53f0*/  @P1 LOP3.LUT P2, RZ, R88, 0xff, RZ, 0xc0, !PT ;  /* 0x000000ff58ff1812 */ /* 0x000fe2000784c0ff */
[----:B------:R-:W-:Y:S01]  /*5400*/  IMAD R48, R45, 0x80, R46 ;  /* 0x000000802d307824 */ /* 0x000fe200078e022e */
[----:B------:R-:W-:Y:S01]  /*5410*/  @P1 SEL R0, RZ, 0xffffffff, P3 ;  /* 0xffffffffff001807 */ /* 0x000fe20001800000 */
[----:B------:R-:W-:Y:S01]  /*5420*/  IMAD R106, R101, -0x10, R99 ;  /* 0xfffffff0656a7824 */ /* 0x000fe200078e0263 */
[----:B------:R-:W-:Y:S01]  /*5430*/  LOP3.LUT R97, R97, 0x1, RZ, 0x3c, !PT ;  /* 0x0000000161617812 */ /* 0x000fe200078e3cff */
[----:B------:R-:W-:Y:S01]  /*5440*/  IMAD.MOV.U32 R65, RZ, RZ, RZ ;  /* 0x000000ffff417224 */ /* 0x000fe200078e00ff */
[----:B------:R-:W-:Y:S02]  /*5450*/  @P0 SEL R0, R3, R0, !P2 ;  /* 0x0000000003000207 */ /* 0x000fe40005000000 */
[----:B------:R-:W-:Y:S02]  /*5460*/  CS2R R78, SRZ ;  /* 0x00000000004e7805 */ /* 0x000fe4000001ff00 */
[----:B------:R-:W-:Y:S02]  /*5470*/  LEA R64, R45, UR48, 0x3 ;  /* 0x000000302d407c11 */ /* 0x000fe4000f8e18ff */
[----:B------:R-:W-:Y:S02]  /*5480*/  CS2R R76, SRZ ;  /* 0x00000000004c7805 */ /* 0x000fe4000001ff00 */
[----:B------:R-:W-:Y:S02]  /*5490*/  @P1 LOP3.LUT R0, R0, 0x1, RZ, 0xc0, !PT ;  /* 0x0000000100001812 */ /* 0x000fe400078ec0ff */
[----:B------:R-:W-:Y:S02]  /*54a0*/  CS2R R70, SRZ ;  /* 0x0000000000467805 */ /* 0x000fe4000001ff00 */
[----:B------:R-:W-:Y:S02]  /*54b0*/  PLOP3.LUT P2, PT, PT, PT, UP1, 0x80, 0x8 ;  /* 0x000000000008781c */ /* 0x000fe40003f4f018 */
[----:B------:R-:W-:Y:S02]  /*54c0*/  CS2R R68, SRZ ;  /* 0x0000000000447805 */ /* 0x000fe4000001ff00 */
[----:B------:R-:W-:Y:S02]  /*54d0*/  ISETP.NE.U32.OR P5, PT, R0, 0x1, !P1 ;  /* 0x000000010000780c */ /* 0x000fe40004fa5470 */
[----:B------:R-:W-:Y:S02]  /*54e0*/  CS2R R62, SRZ ;  /* 0x00000000003e7805 */ /* 0x000fe4000001ff00 */
[----:B------:R-:W-:Y:S02]  /*54f0*/  LOP3.LUT P4, R104, R88, 0xff, RZ, 0xc0, !PT ;  /* 0x000000ff58687812 */ /* 0x000fe4000788c0ff */
[----:B------:R-:W-:Y:S02]  /*5500*/  CS2R R60, SRZ ;  /* 0x00000000003c7805 */ /* 0x000fe4000001ff00 */
[----:B------:R-:W-:Y:S02]  /*5510*/  SEL R2, RZ, 0xffffffff, P3 ;  /* 0xffffffffff027807 */ /* 0x000fe40001800000 */
[----:B------:R-:W-:Y:S02]  /*5520*/  CS2R R58, SRZ ;  /* 0x00000000003a7805 */ /* 0x000fe4000001ff00 */
[----:B------:R-:W-:Y:S02]  /*5530*/  P2R R107, PR, RZ, 0x20 ;  /* 0x00000020ff6b7803 */ /* 0x000fe40000000000 */
[----:B------:R-:W-:Y:S02]  /*5540*/  CS2R R56, SRZ ;  /* 0x0000000000387805 */ /* 0x000fe4000001ff00 */
[----:B------:R-:W-:Y:S02]  /*5550*/  @P2 SEL R2, R3, R2, !P4 ;  /* 0x0000000203022207 */ /* 0x000fe40006000000 */
[----:B------:R-:W-:Y:S02]  /*5560*/  @P5 SHF.L.U32 R0, R97, 0x1f, RZ ;  /* 0x0000001f61005819 */ /* 0x000fe400000006ff */
[----:B------:R-:W-:Y:S02]  /*5570*/  LOP3.LUT R2, R2, 0x1, RZ, 0xc0, !PT ;  /* 0x0000000102027812 */ /* 0x000fe400078ec0ff */
[----:B------:R1:W3:Y:S02]  /*5580*/  @P5 SYNCS.PHASECHK.TRANS64.TRYWAIT P1, [UR48+0x20], R0 ;  /* 0x00002000ff0055a7 */ /* 0x0002e40008021130 */
[----:B------:R-:W-:Y:S04]  /*5590*/  ISETP.NE.U32.AND P2, PT, R2, 0x1, PT ;  /* 0x000000010200780c */ /* 0x000fe80003f45070 */
[----:B------:R-:W-:Y:S02]  /*55a0*/  P2R R67, PR, RZ, 0x4 ;  /* 0x00000004ff437803 */ /* 0x000fe40000000000 */
[----:B-1----:R-:W-:Y:S04]  /*55b0*/  SHF.L.U32 R0, R96, 0x1f, RZ ;  /* 0x0000001f60007819 */ /* 0x002fe800000006ff */
[----:B------:R1:W4:Y:S01]  /*55c0*/  SYNCS.PHASECHK.TRANS64.TRYWAIT P0, [R64+URZ+0x90], R0 ;  /* 0x00009000400075a7 */ /* 0x00032200080011ff */
[----:B---3--:R-:W-:Y:S01]  /*55d0*/  @P5 SEL R66, RZ, 0x1, !P1 ;  /* 0x00000001ff425807 */ /* 0x008fe20004800000 */
[----:B-1----:R-:W-:Y:S06]  /*55e0*/  @!P5 BRA `(.L_x_89) ;  /* 0x000000000058d947 */ /* 0x002fec0003800000 */
[----:B------:R-:W-:Y:S01]  /*55f0*/  IMAD.MOV.U32 R79, RZ, RZ, RZ ;  /* 0x000000ffff4f7224 */ /* 0x000fe200078e00ff */
[----:B------:R-:W-:Y:S01]  /*5600*/  ISETP.NE.AND P1, PT, R66, RZ, PT ;  /* 0x000000ff4200720c */ /* 0x000fe20003f25270 */
[----:B------:R-:W-:Y:S01]  /*5610*/  BSSY B0, `(.L_x_90) ;  /* 0x000000c000007945 */ /* 0x000fe20003800000 */
[----:B------:R-:W-:Y:S02]  /*5620*/  CS2R R58, SRZ ;  /* 0x00000000003a7805 */ /* 0x000fe4000001ff00 */
[----:B------:R-:W-:Y:S02]  /*5630*/  CS2R R56, SRZ ;  /* 0x0000000000387805 */ /* 0x000fe4000001ff00 */
[----:B------:R-:W-:Y:S02]  /*5640*/  CS2R R62, SRZ ;  /* 0x00000000003e7805 */ /* 0x000fe4000001ff00 */
[----:B------:R-:W-:Y:S02]  /*5650*/  CS2R R60, SRZ ;  /* 0x00000000003c7805 */ /* 0x000fe4000001ff00 */
[----:B------:R-:W-:Y:S02]  /*5660*/  CS2R R70, SRZ ;  /* 0x0000000000467805 */ /* 0x000fe4000001ff00 */
[----:B------:R-:W-:Y:S02]  /*5670*/  CS2R R68, SRZ ;  /* 0x0000000000447805 */ /* 0x000fe4000001ff00 */
[----:B------:R-:W-:Y:S01]  /*5680*/  CS2R R76, SRZ ;  /* 0x00000000004c7805 */ /* 0x000fe2000001ff00 */
[----:B------:R-:W-:Y:S06]  /*5690*/  @P1 BRA `(.L_x_91) ;  /* 0x00000000000c1947 */ /* 0x000fec0003800000 */
[----:B------:R-:W-:Y:S04]  /*56a0*/  SHF.L.U32 R3, R97, 0x1f, RZ ;  /* 0x0000001f61037819 */ /* 0x000fe800000006ff */
[----:B------:R-:W1:Y:S02]  /*56b0*/  SYNCS.PHASECHK.TRANS64.TRYWAIT P1, [UR48+0x20], R3 ;  /* 0x00002003ff0075a7 */ /* 0x000e640008021130 */
[----:B-1----:R-:W-:Y:S05]  /*56c0*/  @!P1 BRA `(.L_x_92) ;  /* 0x0000003c00349947 */ /* 0x002fea0003800000 */
.L_x_91:
[----:B------:R-:W-:Y:S05]  /*56d0*/  BSYNC B0 ;  /* 0x0000000000007941 */ /* 0x000fea0003800000 */
.L_x_90:
[----:B------:R-:W-:Y:S01]  /*56e0*/  ISETP.NE.AND P1, PT, R67, RZ, PT ;  /* 0x000000ff4300720c */ /* 0x000fe20003f25270 */
[----:B------:R-:W-:Y:S11]  /*56f0*/  HFMA2 R65, -RZ, RZ, 0, 5.9604644775390625e-08 ;  /* 0x00000001ff417431 */ /* 0x000ff600000001ff */
[----:B------:R-:W-:Y:S01]  /*5700*/  @!UPT UIADD3 URZ, UPT, UPT, URZ, URZ, URZ ;  /* 0x000000fffffff290 */ /* 0x000fe2000fffe0ff */
[----:B------:R3:W1:Y:S04]  /*5710*/  @P1 LDS.128 R56, [R100] ;  /* 0x0000000064381984 */ /* 0x0006680000000c00 */
[----:B------:R3:W1:Y:S04]  /*5720*/  @P1 LDS.128 R60, [R99+0x10] ;  /* 0x00001000633c1984 */ /* 0x0006680000000c00 */
[----:B------:R3:W1:Y:S04]  /*5730*/  @P1 LDS.128 R68, [R98+0x20] ;  /* 0x0000200062441984 */ /* 0x0006680000000c00 */
[----:B------:R3:W1:Y:S02]  /*5740*/  @P1 LDS.128 R76, [R106+0x30] ;  /* 0x000030006a4c1984 */ /* 0x0006640000000c00 */
.L_x_89:
[----:B------:R-:W-:Y:S05]  /*5750*/  BSYNC B1 ;  /* 0x0000000000017941 */ /* 0x000fea0003800000 */
.L_x_88:
[----:B-1----:R-:W-:Y:S04]  /*5760*/  SHF.R.U32.HI R2, RZ, 0x15, R48 ;  /* 0x00000015ff027819 */ /* 0x002fe80000011630 */
[----:B------:R-:W-:Y:S01]  /*5770*/  LOP3.LUT P1, RZ, R2, 0x3, R92, 0x48, !PT ;  /* 0x0000000302ff7812 */ /* 0x000fe2000782485c */
[----:B------:R-:W-:Y:S01]  /*5780*/  @!UPT UIADD3 URZ, UPT, UPT, URZ, URZ, URZ ;  /* 0x000000fffffff290 */ /* 0x000fe2000fffe0ff */
[----:B----4-:R-:W-:Y:S11]  /*5790*/  @P0 BRA `(.L_x_93) ;  /* 0x0000000000080947 */ /* 0x010ff60003800000 */
[----:B------:R-:W1:Y:S02]  /*57a0*/  SYNCS.PHASECHK.TRANS64.TRYWAIT P0, [R64+URZ+0x90], R0 ;  /* 0x00009000400075a7 */ /* 0x000e6400080011ff */
[----:B-1----:R-:W-:Y:S05]  /*57b0*/  @!P0 BRA `(.L_x_94) ;  /* 0x0000003c00108947 */ /* 0x002fea0003800000 */
.L_x_93:
[----:B------:R-:W-:Y:S05]  /*57c0*/  @!P1 BRA `(.L_x_95) ;  /* 0x0000000000409947 */ /* 0x000fea0003800000 */
[----:B------:R-:W4:Y:S01]  /*57d0*/  LDCU.64 UR8, c[0x4][0x70] ;  /* 0x01000e00ff0877ac */ /* 0x000f220008000a00 */
[----:B------:R-:W-:Y:S01]  /*57e0*/  MOV R3, 0x0 ;  /* 0x0000000000037802 */ /* 0x000fe20000000f00 */
[----:B------:R-:W-:Y:S02]  /*57f0*/  HFMA2 R12, -RZ, RZ, 0, 5.9604644775390625e-08 ;  /* 0x00000001ff0c7431 */ /* 0x000fe400000001ff */
[----:B------:R-:W-:Y:S02]  /*5800*/  IMAD.MOV.U32 R8, RZ, RZ, 0x192 ;  /* 0x00000192ff087424 */ /* 0x000fe400078e00ff */
[----:B------:R-:W-:Y:S01]  /*5810*/  IMAD.MOV.U32 R13, RZ, RZ, RZ ;  /* 0x000000ffff0d7224 */ /* 0x000fe200078e00ff */
[----:B------:R-:W5:Y:S01]  /*5820*/  LDCU.64 UR6, c[0x4][0x78] ;  /* 0x01000f00ff0677ac */ /* 0x000f620008000a00 */
[----:B------:R-:W1:Y:S01]  /*5830*/  LDC.64 R2, c[0x4][R3] ;  /* 0x0100000003027b82 */ /* 0x000e620000000a00 */
[----:B------:R-:W2:Y:S01]  /*5840*/  LDCU.64 UR4, c[0x4][0x10] ;  /* 0x01000200ff0477ac */ /* 0x000ea20008000a00 */
[----:B----4-:R-:W-:Y:S01]  /*5850*/  MOV R5, UR9 ;  /* 0x0000000900057c02 */ /* 0x010fe20008000f00 */
[----:B------:R-:W-:Y:S01]  /*5860*/  IMAD.U32 R4, RZ, RZ, UR8 ;  /* 0x00000008ff047e24 */ /* 0x000fe2000f8e00ff */
[----:B-----5:R-:W-:Y:S01]  /*5870*/  MOV R7, UR7 ;  /* 0x0000000700077c02 */ /* 0x020fe20008000f00 */
[----:B------:R-:W-:Y:S01]  /*5880*/  IMAD.U32 R6, RZ, RZ, UR6 ;  /* 0x00000006ff067e24 */ /* 0x000fe2000f8e00ff */
[----:B--2---:R-:W-:Y:S01]  /*5890*/  MOV R11, UR5 ;  /* 0x00000005000b7c02 */ /* 0x004fe20008000f00 */
[----:B------:R-:W-:Y:S02]  /*58a0*/  IMAD.U32 R10, RZ, RZ, UR4 ;  /* 0x00000004ff0a7e24 */ /* 0x000fe4000f8e00ff */
[----:B------:R-:W-:Y:S07]  /*58b0*/  LEPC R20, `(.L_x_95) ;  /* 0x000000001014794e */ /* 0x000fee0000000000 */
[----:B-1-3--:R-:W-:Y:S05]  /*58c0*/  CALL.ABS.NOINC R2 ;  /* 0x0000000002007343 */ /* 0x00afea0003c00000 */
.L_x_95:
[----:B------:R-:W-:Y:S05]  /*58d0*/  WARPSYNC.ALL ;  /* 0x0000000000007948 */ /* 0x000fea0003800000 */
[----:B------:R-:W-:Y:S01]  /*58e0*/  R2UR UR4, R48 ;  /* 0x00000000300472ca */ /* 0x000fe200000e0000 */
[--C-:B------:R-:W-:Y:S01]  /*58f0*/  HADD2.F32 R50, -RZ, R56.reuse.H0_H0 ;  /* 0x20000038ff327230 */ /* 0x100fe20000004100 */
[----:B------:R-:W-:Y:S01]  /*5900*/  ISETP.NE.AND P0, PT, R102, RZ, PT ;  /* 0x000000ff6600720c */ /* 0x000fe20003f05270 */
[----:B------:R-:W-:Y:S01]  /*5910*/  HADD2.F32 R51, -RZ, R56.H1_H1 ;  /* 0x30000038ff337230 */ /* 0x000fe20000004100 */
[----:B------:R-:W-:Y:S01]  /*5920*/  BSSY.RECONVERGENT B0, `(.L_x_96) ;  /* 0x0000086000007945 */ /* 0x000fe20003800200 */
[--C-:B------:R-:W-:Y:S08]  /*5930*/  HADD2.F32 R52, -RZ, R57.reuse.H0_H0 ;  /* 0x20000039ff347230 */ /* 0x100ff00000004100 */
[----:B------:R-:W1:Y:S02]  /*5940*/  LDTM.x32 R4, tmem[UR4] ;  /* 0x00000004000479ee */ /* 0x000e6400082c0000 */
[C---:B-12---:R-:W-:Y:S01]  /*5950*/  FMUL R0, R47.reuse, R4 ;  /* 0x000000042f007220 */ /* 0x046fe20000400000 */
[C---:B------:R-:W-:Y:S01]  /*5960*/  FMUL R2, R47.reuse, R5 ;  /* 0x000000052f027220 */ /* 0x040fe20000400000 */
[C---:B------:R-:W-:Y:S01]  /*5970*/  FMUL R4, R47.reuse, R8 ;  /* 0x000000082f047220 */ /* 0x040fe20000400000 */
[----:B------:R-:W-:Y:S01]  /*5980*/  FMUL R3, R47, R6 ;  /* 0x000000062f037220 */ /* 0x000fe20000400000 */
[C---:B------:R-:W-:Y:S01]  /*5990*/  FFMA R0, R49.reuse, R50, R0 ;  /* 0x0000003231007223 */ /* 0x040fe20000000000 */
[----:B------:R-:W-:Y:S01]  /*59a0*/  FFMA R2, R49, R51, R2 ;  /* 0x0000003331027223 */ /* 0x000fe20000000002 */
[C---:B------:R-:W-:Y:S01]  /*59b0*/  FMUL R5, R47.reuse, R9 ;  /* 0x000000092f057220 */ /* 0x040fe20000400000 */
        /* <DEDUP_REMOVED lines=16> */
[----:B------:R-:W-:Y:S02]  /*5ac0*/  HADD2.F32 R32, -RZ, R57.H1_H1 ;  /* 0x30000039ff207230 */ /* 0x000fe40000004100 */
[C---:B------:R-:W-:Y:S01]  /*5ad0*/  FMUL R26, R47.reuse, R30 ;  /* 0x0000001e2f1a7220 */ /* 0x040fe20000400000 */
[----:B------:R-:W-:Y:S01]  /*5ae0*/  FMUL R29, R47, R33 ;  /* 0x000000212f1d7220 */ /* 0x000fe20000400000 */
[--C-:B------:R-:W-:Y:S02]  /*5af0*/  HADD2.F32 R33, -RZ, R58.reuse.H0_H0 ;  /* 0x2000003aff217230 */ /* 0x100fe40000004100 */
[----:B------:R-:W-:Y:S01]  /*5b00*/  FFMA R3, R49, R52, R3 ;  /* 0x0000003431037223 */ /* 0x000fe20000000003 */
[C---:B------:R-:W-:Y:S01]  /*5b10*/  FMUL R7, R47.reuse, R7 ;  /* 0x000000072f077220 */ /* 0x040fe20000400000 */
[----:B------:R-:W-:Y:S01]  /*5b20*/  FMUL R30, R47, R34 ;  /* 0x000000222f1e7220 */ /* 0x000fe20000400000 */
[----:B------:R-:W-:Y:S01]  /*5b30*/  HADD2.F32 R34, -RZ, R58.H1_H1 ;  /* 0x3000003aff227230 */ /* 0x000fe20000004100 */
[----:B------:R-:W-:Y:S01]  /*5b40*/  F2FP.F16.F32.PACK_AB R52, R2, R0 ;  /* 0x000000000234723e */ /* 0x000fe200000000ff */
[--C-:B------:R-:W-:Y:S02]  /*5b50*/  HADD2.F32 R0, -RZ, R59.reuse.H0_H0 ;  /* 0x2000003bff007230 */ /* 0x100fe40000004100 */
[C---:B------:R-:W-:Y:S01]  /*5b60*/  FFMA R7, R49.reuse, R32, R7 ;  /* 0x0000002031077223 */ /* 0x040fe20000000007 */
[----:B------:R-:W-:Y:S02]  /*5b70*/  HADD2.F32 R2, -RZ, R59.H1_H1 ;  /* 0x3000003bff027230 */ /* 0x000fe40000004100 */
[C---:B------:R-:W-:Y:S01]  /*5b80*/  FFMA R4, R49.reuse, R33, R4 ;  /* 0x0000002131047223 */ /* 0x040fe20000000004 */
[C---:B------:R-:W-:Y:S01]  /*5b90*/  FFMA R5, R49.reuse, R34, R5 ;  /* 0x0000002231057223 */ /* 0x040fe20000000005 */
[----:B------:R-:W-:Y:S01]  /*5ba0*/  FFMA R6, R49, R0, R6 ;  /* 0x0000000031067223 */ /* 0x000fe20000000006 */
[--C-:B------:R-:W-:Y:S02]  /*5bb0*/  HADD2.F32 R0, -RZ, R60.reuse.H0_H0 ;  /* 0x2000003cff007230 */ /* 0x100fe40000004100 */
[----:B------:R-:W-:Y:S01]  /*5bc0*/  FMUL R11, R47, R11 ;  /* 0x0000000b2f0b7220 */ /* 0x000fe20000400000 */
[----:B------:R-:W-:Y:S01]  /*5bd0*/  F2FP.F16.F32.PACK_AB R53, R7, R3 ;  /* 0x000000030735723e */ /* 0x000fe200000000ff */
[--C-:B------:R-:W-:Y:S02]  /*5be0*/  HADD2.F32 R3, -RZ, R61.reuse.H0_H0 ;  /* 0x2000003dff037230 */ /* 0x100fe40000004100 */
[----:B------:R-:W-:Y:S01]  /*5bf0*/  FMUL R15, R47, R15 ;  /* 0x0000000f2f0f7220 */ /* 0x000fe20000400000 */
[C---:B------:R-:W-:Y:S01]  /*5c00*/  FFMA R11, R49.reuse, R2, R11 ;  /* 0x00000002310b7223 */ /* 0x040fe2000000000b */
[----:B------:R-:W-:Y:S02]  /*5c10*/  HADD2.F32 R2, -RZ, R60.H1_H1 ;  /* 0x3000003cff027230 */ /* 0x000fe40000004100 */
[----:B------:R-:W-:Y:S01]  /*5c20*/  FFMA R8, R49, R0, R8 ;  /* 0x0000000031087223 */ /* 0x000fe20000000008 */
[----:B------:R-:W-:Y:S02]  /*5c30*/  HADD2.F32 R0, -RZ, R61.H1_H1 ;  /* 0x3000003dff007230 */ /* 0x000fe40000004100 */
[C---:B------:R-:W-:Y:S01]  /*5c40*/  FMUL R19, R47.reuse, R19 ;  /* 0x000000132f137220 */ /* 0x040fe20000400000 */
[----:B------:R-:W-:Y:S01]  /*5c50*/  FMUL R23, R47, R23 ;  /* 0x000000172f177220 */ /* 0x000fe20000400000 */
[C---:B------:R-:W-:Y:S01]  /*5c60*/  FFMA R9, R49.reuse, R2, R9 ;  /* 0x0000000231097223 */ /* 0x040fe20000000009 */
[C---:B------:R-:W-:Y:S01]  /*5c70*/  FFMA R10, R49.reuse, R3, R10 ;  /* 0x00000003310a7223 */ /* 0x040fe2000000000a */
[----:B------:R-:W-:Y:S01]  /*5c80*/  FFMA R15, R49, R0, R15 ;  /* 0x00000000310f7223 */ /* 0x000fe2000000000f */
[--C-:B------:R-:W-:Y:S02]  /*5c90*/  HADD2.F32 R2, -RZ, R62.reuse.H0_H0 ;  /* 0x2000003eff027230 */ /* 0x100fe40000004100 */
[----:B------:R-:W-:Y:S01]  /*5ca0*/  FMUL R27, R47, R27 ;  /* 0x0000001b2f1b7220 */ /* 0x000fe20000400000 */
[----:B------:R-:W-:Y:S01]  /*5cb0*/  HADD2.F32 R0, -RZ, R62.H1_H1 ;  /* 0x3000003eff007230 */ /* 0x000fe20000004100 */
[----:B------:R-:W-:Y:S01]  /*5cc0*/  F2FP.F16.F32.PACK_AB R54, R5, R4 ;  /* 0x000000040536723e */ /* 0x000fe200000000ff */
[--C-:B------:R-:W-:Y:S02]  /*5cd0*/  HADD2.F32 R3, -RZ, R63.reuse.H0_H0 ;  /* 0x2000003fff037230 */ /* 0x100fe40000004100 */
[C---:B------:R-:W-:Y:S01]  /*5ce0*/  FFMA R12, R49.reuse, R2, R12 ;  /* 0x00000002310c7223 */ /* 0x040fe2000000000c */
[--C-:B------:R-:W-:Y:S02]  /*5cf0*/  HADD2.F32 R2, -RZ, R68.reuse.H0_H0 ;  /* 0x20000044ff027230 */ /* 0x100fe40000004100 */
[C---:B------:R-:W-:Y:S01]  /*5d00*/  FFMA R13, R49.reuse, R0, R13 ;  /* 0x00000000310d7223 */ /* 0x040fe2000000000d */
[----:B------:R-:W-:Y:S02]  /*5d10*/  HADD2.F32 R0, -RZ, R63.H1_H1 ;  /* 0x3000003fff007230 */ /* 0x000fe40000004100 */
[----:B------:R-:W-:Y:S01]  /*5d20*/  FFMA R14, R49, R3, R14 ;  /* 0x00000003310e7223 */ /* 0x000fe2000000000e */
[----:B------:R-:W-:Y:S01]  /*5d30*/  HADD2.F32 R3, -RZ, R68.H1_H1 ;  /* 0x30000044ff037230 */ /* 0x000fe20000004100 */
[----:B------:R-:W-:Y:S01]  /*5d40*/  F2FP.F16.F32.PACK_AB R55, R11, R6 ;  /* 0x000000060b37723e */ /* 0x000fe200000000ff */
[----:B------:R-:W-:Y:S01]  /*5d50*/  FMUL R31, R47, R31 ;  /* 0x0000001f2f1f7220 */ /* 0x000fe20000400000 */
[C---:B------:R-:W-:Y:S01]  /*5d60*/  FFMA R19, R49.reuse, R0, R19 ;  /* 0x0000000031137223 */ /* 0x040fe20000000013 */
[--C-:B------:R-:W-:Y:S02]  /*5d70*/  HADD2.F32 R0, -RZ, R69.reuse.H0_H0 ;  /* 0x20000045ff007230 */ /* 0x100fe40000004100 */
[C---:B------:R-:W-:Y:S01]  /*5d80*/  FFMA R16, R49.reuse, R2, R16 ;  /* 0x0000000231107223 */ /* 0x040fe20000000010 */
[----:B------:R1:W-:Y:S01]  /*5d90*/  STS.128 [R100], R52 ;  /* 0x0000003464007388 */ /* 0x0003e20000000c00 */
[C---:B------:R-:W-:Y:S01]  /*5da0*/  FFMA R17, R49.reuse, R3, R17 ;  /* 0x0000000331117223 */ /* 0x040fe20000000011 */
[----:B------:R-:W-:Y:S02]  /*5db0*/  HADD2.F32 R2, -RZ, R69.H1_H1 ;  /* 0x30000045ff027230 */ /* 0x000fe40000004100 */
[----:B------:R-:W-:Y:S01]  /*5dc0*/  FFMA R18, R49, R0, R18 ;  /* 0x0000000031127223 */ /* 0x000fe20000000012 */
[--C-:B------:R-:W-:Y:S01]  /*5dd0*/  HADD2.F32 R0, -RZ, R70.reuse.H0_H0 ;  /* 0x20000046ff007230 */ /* 0x100fe20000004100 */
[----:B------:R-:W-:Y:S01]  /*5de0*/  F2FP.F16.F32.PACK_AB R8, R9, R8 ;  /* 0x000000080908723e */ /* 0x000fe200000000ff */
[--C-:B------:R-:W-:Y:S02]  /*5df0*/  HADD2.F32 R3, -RZ, R71.reuse.H0_H0 ;  /* 0x20000047ff037230 */ /* 0x100fe40000004100 */
[C---:B------:R-:W-:Y:S01]  /*5e00*/  FFMA R23, R49.reuse, R2, R23 ;  /* 0x0000000231177223 */ /* 0x040fe20000000017 */
[----:B------:R-:W-:Y:S02]  /*5e10*/  HADD2.F32 R2, -RZ, R70.H1_H1 ;  /* 0x30000046ff027230 */ /* 0x000fe40000004100 */
[----:B------:R-:W-:Y:S01]  /*5e20*/  FFMA R20, R49, R0, R20 ;  /* 0x0000000031147223 */ /* 0x000fe20000000014 */
[----:B------:R-:W-:Y:S01]  /*5e30*/  HADD2.F32 R0, -RZ, R71.H1_H1 ;  /* 0x30000047ff007230 */ /* 0x000fe20000004100 */
[----:B------:R-:W-:Y:S01]  /*5e40*/  F2FP.F16.F32.PACK_AB R9, R15, R10 ;  /* 0x0000000a0f09723e */ /* 0x000fe200000000ff */
[----:B------:R-:W-:Y:S02]  /*5e50*/  HADD2.F32 R4, -RZ, R79.H0_H0 ;  /* 0x2000004fff047230 */ /* 0x000fe40000004100 */
[C---:B------:R-:W-:Y:S01]  /*5e60*/  FFMA R21, R49.reuse, R2, R21 ;  /* 0x0000000231157223 */ /* 0x040fe20000000015 */
[C---:B------:R-:W-:Y:S01]  /*5e70*/  FFMA R22, R49.reuse, R3, R22 ;  /* 0x0000000331167223 */ /* 0x040fe20000000016 */
[----:B------:R-:W-:Y:S01]  /*5e80*/  FFMA R27, R49, R0, R27 ;  /* 0x00000000311b7223 */ /* 0x000fe2000000001b */
[--C-:B------:R-:W-:Y:S01]  /*5e90*/  HADD2.F32 R2, -RZ, R76.reuse.H0_H0 ;  /* 0x2000004cff027230 */ /* 0x100fe20000004100 */
[----:B------:R-:W-:Y:S01]  /*5ea0*/  F2FP.F16.F32.PACK_AB R10, R13, R12 ;  /* 0x0000000c0d0a723e */ /* 0x000fe200000000ff */
[----:B------:R-:W-:Y:S01]  /*5eb0*/  HADD2.F32 R0, -RZ, R76.H1_H1 ;  /* 0x3000004cff007230 */ /* 0x000fe20000004100 */
[----:B------:R-:W-:Y:S01]  /*5ec0*/  F2FP.F16.F32.PACK_AB R11, R19, R14 ;  /* 0x0000000e130b723e */ /* 0x000fe200000000ff */
[--C-:B------:R-:W-:Y:S02]  /*5ed0*/  HADD2.F32 R3, -RZ, R77.reuse.H0_H0 ;  /* 0x2000004dff037230 */ /* 0x100fe40000004100 */
[C---:B------:R-:W-:Y:S01]  /*5ee0*/  FFMA R24, R49.reuse, R2, R24 ;  /* 0x0000000231187223 */ /* 0x040fe20000000018 */
[--C-:B------:R-:W-:Y:S02]  /*5ef0*/  HADD2.F32 R2, -RZ, R78.reuse.H0_H0 ;  /* 0x2000004eff027230 */ /* 0x100fe40000004100 */
[C---:B------:R-:W-:Y:S01]  /*5f00*/  FFMA R25, R49.reuse, R0, R25 ;  /* 0x0000000031197223 */ /* 0x040fe20000000019 */
[----:B------:R1:W-:Y:S01]  /*5f10*/  STS.128 [R99+0x10], R8 ;  /* 0x0000100863007388 */ /* 0x0003e20000000c00 */
[----:B------:R-:W-:Y:S02]  /*5f20*/  HADD2.F32 R0, -RZ, R77.H1_H1 ;  /* 0x3000004dff007230 */ /* 0x000fe40000004100 */
[----:B------:R-:W-:Y:S01]  /*5f30*/  FFMA R26, R49, R3, R26 ;  /* 0x00000003311a7223 */ /* 0x000fe2000000001a */
[----:B------:R-:W-:Y:S01]  /*5f40*/  HADD2.F32 R3, -RZ, R78.H1_H1 ;  /* 0x3000004eff037230 */ /* 0x000fe20000004100 */
[----:B------:R-:W-:Y:S01]  /*5f50*/  F2FP.F16.F32.PACK_AB R16, R17, R16 ;  /* 0x000000101110723e */ /* 0x000fe200000000ff */
[----:B------:R-:W-:Y:S01]  /*5f60*/  HADD2.F32 R5, -RZ, R79.H1_H1 ;  /* 0x3000004fff057230 */ /* 0x000fe20000004100 */
[----:B------:R-:W-:Y:S01]  /*5f70*/  F2FP.F16.F32.PACK_AB R17, R23, R18 ;  /* 0x000000121711723e */ /* 0x000fe200000000ff */
[----:B------:R-:W-:Y:S01]  /*5f80*/  FFMA R31, R49, R0, R31 ;  /* 0x00000000311f7223 */ /* 0x000fe2000000001f */
[----:B------:R-:W-:Y:S01]  /*5f90*/  FMUL R35, R47, R35 ;  /* 0x000000232f237220 */ /* 0x000fe20000400000 */
[----:B------:R-:W-:Y:S01]  /*5fa0*/  F2FP.F16.F32.PACK_AB R18, R21, R20 ;  /* 0x000000141512723e */ /* 0x000fe200000000ff */
[----:B------:R-:W-:Y:S01]  /*5fb0*/  FFMA R28, R49, R2, R28 ;  /* 0x00000002311c7223 */ /* 0x000fe2000000001c */
[----:B------:R-:W-:Y:S01]  /*5fc0*/  F2FP.F16.F32.PACK_AB R19, R27, R22 ;  /* 0x000000161b13723e */ /* 0x000fe200000000ff */
[C---:B------:R-:W-:Y:S01]  /*5fd0*/  FFMA R29, R49.reuse, R3, R29 ;  /* 0x00000003311d7223 */ /* 0x040fe2000000001d */
[C---:B------:R-:W-:Y:S01]  /*5fe0*/  FFMA R30, R49.reuse, R4, R30 ;  /* 0x00000004311e7223 */ /* 0x040fe2000000001e */
[----:B------:R-:W-:Y:S01]  /*5ff0*/  FFMA R35, R49, R5, R35 ;  /* 0x0000000531237223 */ /* 0x000fe20000000023 */
[----:B------:R-:W-:Y:S01]  /*6000*/  F2FP.F16.F32.PACK_AB R24, R25, R24 ;  /* 0x000000181918723e */ /* 0x000fe200000000ff */
[----:B------:R1:W-:Y:S01]  /*6010*/  STS.128 [R98+0x20], R16 ;  /* 0x0000201062007388 */ /* 0x0003e20000000c00 */
[----:B------:R-:W-:Y:S02]  /*6020*/  F2FP.F16.F32.PACK_AB R25, R31, R26 ;  /* 0x0000001a1f19723e */ /* 0x000fe400000000ff */
[----:B------:R-:W-:Y:S02]  /*6030*/  F2FP.F16.F32.PACK_AB R26, R29, R28 ;  /* 0x0000001c1d1a723e */ /* 0x000fe400000000ff */
[----:B------:R-:W-:Y:S05]  /*6040*/  F2FP.F16.F32.PACK_AB R27, R35, R30 ;  /* 0x0000001e231b723e */ /* 0x000fea00000000ff */
[----:B------:R1:W-:Y:S01]  /*6050*/  STS.128 [R106+0x30], R24 ;  /* 0x000030186a007388 */ /* 0x0003e20000000c00 */
[----:B------:R-:W-:Y:S01]  /*6060*/  @!PT LDS RZ, [RZ] ;  /* 0x00000000fffff984 */ /* 0x000fe20000000800 */
[----:B------:R-:W-:Y:S01]  /*6070*/  @!PT LDS RZ, [RZ] ;  /* 0x00000000fffff984 */ /* 0x000fe20000000800 */
[----:B------:R-:W-:Y:S01]  /*6080*/  @!PT LDS RZ, [RZ] ;  /* 0x00000000fffff984 */ /* 0x000fe20000000800 */
[----:B------:R-:W-:Y:S01]  /*6090*/  @!PT LDS RZ, [RZ] ;  /* 0x00000000fffff984 */ /* 0x000fe20000000800 */
[----:B------:R2:W-:Y:S07]  /*60a0*/  MEMBAR.ALL.CTA ;  /* 0x0000000000007992 */ /* 0x0005ee0000008000 */
[----:B--2---:R-:W2:Y:S02]  /*60b0*/  FENCE.VIEW.ASYNC.S ;  /* 0x00000000000073c6 */ /* 0x004ea40000000000 */
[----:B--2---:R-:W-:Y:S06]  /*60c0*/  BAR.SYNC.DEFER_BLOCKING 0x1, 0x80 ;  /* 0x0042000000007b1d */ /* 0x004fec0000010000 */
[----:B------:R-:W-:Y:S05]  /*60d0*/  @P0 BRA `(.L_x_97) ;  /* 0x0000000000280947 */ /* 0x000fea0003800000 */
[----:B------:R-:W-:Y:S02]  /*60e0*/  UIADD3 UR4, UPT, UPT, UR48, 0x200, URZ ;  /* 0x0000020030047890 */ /* 0x000fe4000fffe0ff */
[----:B------:R-:W-:Y:S01]  /*60f0*/  UIADD3 UR6, UP0, UPT, UR52, 0x680, URZ ;  /* 0x0000068034067890 */ /* 0x000fe2000ff1e0ff */
[----:B------:R-:W-:Y:S03]  /*6100*/  UMOV UR43, UR36 ;  /* 0x00000024002b7c82 */ /* 0x000fe60008000000 */
[----:B------:R-:W-:Y:S01]  /*6110*/  MOV R93, UR4 ;  /* 0x00000004005d7c02 */ /* 0x000fe20008000f00 */
[----:B------:R-:W-:Y:S03]  /*6120*/  UIADD3.X UR7, UPT, UPT, URZ, UR53, URZ, UP0, !UPT ;  /* 0x00000035ff077290 */ /* 0x000fe600087fe4ff */
[----:B------:R-:W-:Y:S11]  /*6130*/  R2UR UR40, R93 ;  /* 0x000000005d2872ca */ /* 0x000ff600000e0000 */
[----:B------:R-:W-:Y:S02]  /*6140*/  @!UPT UIADD3 URZ, UPT, UPT, URZ, URZ, URZ ;  /* 0x000000fffffff290 */ /* 0x000fe4000fffe0ff */
[----:B------:R2:W-:Y:S01]  /*6150*/  UTMASTG.3D [UR40], [UR6] ;  /* 0x00000028060073b5 */ /* 0x0005e20008010000 */
[----:B------:R0:W-:Y:S01]  /*6160*/  UTMACMDFLUSH ;  /* 0x00000000000079b7 */ /* 0x0001e20000000000 */
[----:B--2---:R-:W-:Y:S04]  /*6170*/  DEPBAR.LE SB0, 0x1 ;  /* 0x000080400000791a */ /* 0x004fe80000000000 */
.L_x_97:
[----:B------:R-:W-:Y:S05]  /*6180*/  BSYNC.RECONVERGENT B0 ;  /* 0x0000000000007941 */ /* 0x000fea0003800200 */
.L_x_96:
[----:B------:R-:W-:Y:S01]  /*6190*/  BAR.SYNC.DEFER_BLOCKING 0x1, 0x80 ;  /* 0x0042000000007b1d */ /* 0x000fe20000010000 */
[----:B------:R-:W-:Y:S01]  /*61a0*/  ISETP.NE.AND P1, PT, R107, RZ, PT ;  /* 0x000000ff6b00720c */ /* 0x000fe20003f25270 */
[----:B------:R-:W-:Y:S01]  /*61b0*/  UISETP.NE.AND UP0, UPT, UR49, URZ, UPT ;  /* 0x000000ff3100728c */ /* 0x000fe2000bf05270 */
[----:B------:R-:W-:Y:S11]  /*61c0*/  LEA R2, R65, UR48, 0x3 ;  /* 0x0000003041027c11 */ /* 0x000ff6000f8e18ff */
[----:B------:R-:W-:Y:S01]  /*61d0*/  @P1 SHF.L.U32 R3, R97, 0x1f, RZ ;  /* 0x0000001f61031819 */ /* 0x000fe200000006ff */
[----:B------:R-:W-:Y:S06]  /*61e0*/  BRA.U !UP0, `(.L_x_98) ;  /* 0x0000000108247547 */ /* 0x000fec000b800000 */
[----:B------:R-:W-:Y:S01]  /*61f0*/  IMAD.U32 R4, RZ, RZ, UR51 ;  /* 0x00000033ff047e24 */ /* 0x000fe2000f8e00ff */
[----:B------:R-:W-:Y:S01]  /*6200*/  MOV R0, UR37 ;  /* 0x0000002500007c02 */ /* 0x000fe20008000f00 */
[----:B------:R-:W-:Y:S03]  /*6210*/  UIADD3 UR51, UPT, UPT, UR51, 0x1, URZ ;  /* 0x0000000133337890 */ /* 0x000fe6000fffe0ff */
[----:B------:R-:W-:Y:S01]  /*6220*/  @P1 LEA R4, R4, UR48, 0x3 ;  /* 0x0000003004041c11 */ /* 0x000fe2000f8e18ff */
[----:B------:R-:W-:Y:S04]  /*6230*/  UISETP.NE.AND UP0, UPT, UR51, 0x4, UPT ;  /* 0x000000043300788c */ /* 0x000fe8000bf05270 */
[----:B------:R-:W-:Y:S01]  /*6240*/  @P1 VIADD R4, R4, 0x40 ;  /* 0x0000004004041836 */ /* 0x000fe20000000000 */
[----:B------:R-:W-:Y:S04]  /*6250*/  USEL UR51, UR51, URZ, UP0 ;  /* 0x000000ff33337287 */ /* 0x000fe80008000000 */
[----:B------:R-:W-:Y:S04]  /*6260*/  @P1 PRMT R0, R0, 0x654, R4 ;  /* 0x0000065400001816 */ /* 0x000fe80000000004 */
[----:B------:R2:W-:Y:S04]  /*6270*/  @P1 SYNCS.ARRIVE.TRANS64.RED.A1T0 RZ, [R0+URZ], RZ ;  /* 0x000000ff00ff19a7 */ /* 0x0005e800081004ff */
.L_x_98:
[----:B------:R-:W4:Y:S01]  /*6280*/  @P1 SYNCS.PHASECHK.TRANS64.TRYWAIT P0, [R2+URZ+0x20], R3 ;  /* 0x00002003020015a7 */ /* 0x000f2200080011ff */
[----:B------:R-:W-:Y:S01]  /*6290*/  BSSY B1, `(.L_x_99) ;  /* 0x0000016000017945 */ /* 0x000fe20003800000 */
[----:B----4-:R-:W-:Y:S03]  /*62a0*/  @P1 SEL R66, RZ, 0x1, !P0 ;  /* 0x00000001ff421807 */ /* 0x010fe60004000000 */
[----:B------:R-:W-:Y:S05]  /*62b0*/  @!P1 BRA `(.L_x_100) ;  /* 0x00000000004c9947 */ /* 0x000fea0003800000 */
[----:B------:R-:W-:Y:S01]  /*62c0*/  ISETP.NE.AND P0, PT, R66, RZ, PT ;  /* 0x000000ff4200720c */ /* 0x000fe20003f05270 */
[----:B------:R-:W-:Y:S01]  /*62d0*/  BSSY B0, `(.L_x_101) ;  /* 0x000000b000007945 */ /* 0x000fe20003800000 */
[----:B------:R-:W-:Y:S11]  /*62e0*/  ISETP.NE.AND P1, PT, R67, RZ, PT ;  /* 0x000000ff4300720c */ /* 0x000ff60003f25270 */
[----:B------:R-:W-:Y:S02]  /*62f0*/  @!UPT UIADD3 URZ, UPT, UPT, URZ, URZ, URZ ;  /* 0x000000fffffff290 */ /* 0x000fe4000fffe0ff */
[C---:B------:R-:W-:Y:S01]  /*6300*/  @P1 IMAD R6, R65.reuse, 0x2000, R100 ;  /* 0x0000200041061824 */ /* 0x040fe200078e0264 */
[C---:B------:R-:W-:Y:S01]  /*6310*/  @P1 LEA R4, R65.reuse, R98, 0xd ;  /* 0x0000006241041211 */ /* 0x040fe200078e68ff */
[C---:B------:R-:W-:Y:S02]  /*6320*/  @P1 IMAD R5, R65.reuse, 0x2000, R99 ;  /* 0x0000200041051824 */ /* 0x040fe400078e0263 */
[----:B------:R-:W-:Y:S01]  /*6330*/  @P1 IMAD R3, R65, 0x2000, R106 ;  /* 0x0000200041031824 */ /* 0x000fe200078e026a */
[----:B------:R-:W-:Y:S06]  /*6340*/  @P0 BRA `(.L_x_102) ;  /* 0x00000000000c0947 */ /* 0x000fec0003800000 */
[----:B--2---:R-:W-:Y:S04]  /*6350*/  SHF.L.U32 R0, R97, 0x1f, RZ ;  /* 0x0000001f61007819 */ /* 0x004fe800000006ff */
[----:B------:R-:W2:Y:S02]  /*6360*/  SYNCS.PHASECHK.TRANS64.TRYWAIT P0, [R2+URZ+0x20], R0 ;  /* 0x00002000020075a7 */ /* 0x000ea400080011ff */
[----:B--2---:R-:W-:Y:S05]  /*6370*/  @!P0 BRA `(.L_x_103) ;  /* 0x0000003000348947 */ /* 0x004fea0003800000 */
.L_x_102:
[----:B------:R-:W-:Y:S05]  /*6380*/  BSYNC B0 ;  /* 0x0000000000007941 */ /* 0x000fea0003800000 */
.L_x_101:
[----:B------:R-:W-:Y:S02]  /*6390*/  ISETP.NE.AND P0, PT, R67, RZ, PT ;  /* 0x000000ff4300720c */ /* 0x000fe40003f05270 */
[----:B------:R-:W-:Y:S11]  /*63a0*/  IADD3 R65, PT, PT, R65, 0x1, RZ ;  /* 0x0000000141417810 */ /* 0x000ff60007ffe0ff */
[----:B------:R4:W1:Y:S04]  /*63b0*/  @P0 LDS.128 R56, [R6] ;  /* 0x0000000006380984 */ /* 0x0008680000000c00 */
[----:B------:R4:W1:Y:S04]  /*63c0*/  @P0 LDS.128 R60, [R5+0x10] ;  /* 0x00001000053c0984 */ /* 0x0008680000000c00 */
[----:B------:R4:W1:Y:S04]  /*63d0*/  @P0 LDS.128 R68, [R4+0x20] ;  /* 0x0000200004440984 */ /* 0x0008680000000c00 */
[----:B------:R4:W1:Y:S02]  /*63e0*/  @P0 LDS.128 R76, [R3+0x30] ;  /* 0x00003000034c0984 */ /* 0x0008640000000c00 */
.L_x_100:
[----:B------:R-:W-:Y:S05]  /*63f0*/  BSYNC B1 ;  /* 0x0000000000017941 */ /* 0x000fea0003800000 */
.L_x_99:
[----:B--2---:R-:W-:Y:S05]  /*6400*/  VIADD R0, R48, 0x20 ;  /* 0x0000002030007836 */ /* 0x004fea0000000000 */
[----:B------:R-:W-:Y:S04]  /*6410*/  SHF.R.U32.HI R0, RZ, 0x15, R0 ;  /* 0x00000015ff007819 */ /* 0x000fe80000011600 */
[----:B------:R-:W-:Y:S11]  /*6420*/  LOP3.LUT P0, RZ, R0, 0x3, R92, 0x48, !PT ;  /* 0x0000000300ff7812 */ /* 0x000ff6000780485c */
[----:B------:R-:W-:Y:S02]  /*6430*/  @!UPT UIADD3 URZ, UPT, UPT, URZ, URZ, URZ ;  /* 0x000000fffffff290 */ /* 0x000fe4000fffe0ff */
[----:B------:R-:W-:Y:S05]  /*6440*/  @!P0 BRA `(.L_x_104) ;  /* 0x0000000000408947 */ /* 0x000fea0003800000 */
[----:B------:R-:W2:Y:S01]  /*6450*/  LDCU.64 UR8, c[0x4][0x70] ;  /* 0x01000e00ff0877ac */ /* 0x000ea20008000a00 */
[----:B----4-:R-:W-:Y:S01]  /*6460*/  MOV R3, 0x0 ;  /* 0x0000000000037802 */ /* 0x010fe20000000f00 */
[----:B------:R-:W-:Y:S02]  /*6470*/  HFMA2 R12, -RZ, RZ, 0, 5.9604644775390625e-08 ;  /* 0x00000001ff0c7431 */ /* 0x000fe400000001ff */
[----:B-1----:R-:W-:Y:S02]  /*6480*/  IMAD.MOV.U32 R8, RZ, RZ, 0x192 ;  /* 0x00000192ff087424 */ /* 0x002fe400078e00ff */
[----:B------:R-:W-:Y:S01]  /*6490*/  IMAD.MOV.U32 R13, RZ, RZ, RZ ;  /* 0x000000ffff0d7224 */ /* 0x000fe200078e00ff */
[----:B------:R-:W1:Y:S01]  /*64a0*/  LDCU.64 UR6, c[0x4][0x78] ;  /* 0x01000f00ff0677ac */ /* 0x000e620008000a00 */
[----:B------:R-:W4:Y:S01]  /*64b0*/  LDC.64 R2, c[0x4][R3] ;  /* 0x0100000003027b82 */ /* 0x000f220000000a00 */
[----:B------:R-:W5:Y:S01]  /*64c0*/  LDCU.64 UR4, c[0x4][0x10] ;  /* 0x01000200ff0477ac */ /* 0x000f620008000a00 */
[----:B--2---:R-:W-:Y:S01]  /*64d0*/  MOV R5, UR9 ;  /* 0x0000000900057c02 */ /* 0x004fe20008000f00 */
[----:B------:R-:W-:Y:S01]  /*64e0*/  IMAD.U32 R4, RZ, RZ, UR8 ;  /* 0x00000008ff047e24 */ /* 0x000fe2000f8e00ff */
[----:B-1----:R-:W-:Y:S01]  /*64f0*/  MOV R7, UR7 ;  /* 0x0000000700077c02 */ /* 0x002fe20008000f00 */
[----:B------:R-:W-:Y:S01]  /*6500*/  IMAD.U32 R6, RZ, RZ, UR6 ;  /* 0x00000006ff067e24 */ /* 0x000fe2000f8e00ff */
[----:B-----5:R-:W-:Y:S01]  /*6510*/  MOV R11, UR5 ;  /* 0x00000005000b7c02 */ /* 0x020fe20008000f00 */
[----:B------:R-:W-:Y:S02]  /*6520*/  IMAD.U32 R10, RZ, RZ, UR4 ;  /* 0x00000004ff0a7e24 */ /* 0x000fe4000f8e00ff */
[----:B------:R-:W-:Y:S07]  /*6530*/  LEPC R20, `(.L_x_104) ;  /* 0x000000001014794e */ /* 0x000fee0000000000 */
[----:B---34-:R-:W-:Y:S05]  /*6540*/  CALL.ABS.NOINC R2 ;  /* 0x0000000002007343 */ /* 0x018fea0003c00000 */
.L_x_104:
[----:B------:R-:W-:Y:S05]  /*6550*/  WARPSYNC.ALL ;  /* 0x0000000000007948 */ /* 0x000fea0003800000 */
[----:B------:R-:W-:Y:S01]  /*6560*/  R2UR UR4, R48 ;  /* 0x00000000300472ca */ /* 0x000fe200000e0000 */
[--C-:B-1--4-:R-:W-:Y:S01]  /*6570*/  HADD2.F32 R3, -RZ, R56.reuse.H0_H0 ;  /* 0x20000038ff037230 */ /* 0x112fe20000004100 */
[----:B------:R-:W-:Y:S01]  /*6580*/  ISETP.NE.AND P6, PT, R107, RZ, PT ;  /* 0x000000ff6b00720c */ /* 0x000fe20003fc5270 */
[--C-:B------:R-:W-:Y:S01]  /*6590*/  HADD2.F32 R51, -RZ, R57.reuse.H1_H1 ;  /* 0x30000039ff337230 */ /* 0x100fe20000004100 */
[----:B------:R-:W-:Y:S01]  /*65a0*/  MOV R50, UR51 ;  /* 0x0000003300327c02 */ /* 0x000fe20008000f00 */
[----:B------:R-:W-:Y:S01]  /*65b0*/  BSSY.RECONVERGENT B0, `(.L_x_105) ;  /* 0x000008c000007945 */ /* 0x000fe20003800200 */
[----:B------:R-:W-:Y:S02]  /*65c0*/  MOV R72, UR37 ;  /* 0x0000002500487c02 */ /* 0x000fe40008000f00 */
[----:B------:R-:W-:Y:S05]  /*65d0*/  ISETP.NE.AND P0, PT, R102, RZ, PT ;  /* 0x000000ff6600720c */ /* 0x000fea0003f05270 */
[----:B------:R-:W1:Y:S02]  /*65e0*/  LDTM.x32 R4, tmem[UR4+0x20] ;  /* 0x00002004000479ee */ /* 0x000e6400082c0000 */
[----:B------:R-:W-:Y:S04]  /*65f0*/  @P6 LEA R50, R50, UR48, 0x3 ;  /* 0x0000003032326c11 */ /* 0x000fe8000f8e18ff */
[----:B------:R-:W-:Y:S04]  /*6600*/  @P6 IADD3 R50, PT, PT, R50, 0x40, RZ ;  /* 0x0000004032326810 */ /* 0x000fe80007ffe0ff */
[----:B------:R-:W-:Y:S01]  /*6610*/  @P6 PRMT R72, R72, 0x654, R50 ;  /* 0x0000065448486816 */ /* 0x000fe20000000032 */
[----:B------:R-:W-:Y:S02]  /*6620*/  HADD2.F32 R50, -RZ, R57.H0_H0 ;  /* 0x20000039ff327230 */ /* 0x000fe40000004100 */
[C---:B-1----:R-:W-:Y:S01]  /*6630*/  FMUL R0, R47.reuse, R4 ;  /* 0x000000042f007220 */ /* 0x042fe20000400000 */
[----:B------:R-:W-:Y:S02]  /*6640*/  HADD2.F32 R4, -RZ, R56.H1_H1 ;  /* 0x30000038ff047230 */ /* 0x000fe40000004100 */
[C---:B------:R-:W-:Y:S01]  /*6650*/  FMUL R2, R47.reuse, R5 ;  /* 0x000000052f027220 */ /* 0x040fe20000400000 */
[----:B------:R-:W-:Y:S01]  /*6660*/  FMUL R7, R47, R7 ;  /* 0x000000072f077220 */ /* 0x000fe20000400000 */
[----:B------:R-:W-:Y:S01]  /*6670*/  FFMA R0, R49, R3, R0 ;  /* 0x0000000331007223 */ /* 0x000fe20000000000 */
[----:B------:R-:W-:Y:S01]  /*6680*/  FMUL R3, R47, R6 ;  /* 0x000000062f037220 */ /* 0x000fe20000400000 */
[----:B------:R-:W-:Y:S01]  /*6690*/  FFMA R2, R49, R4, R2 ;  /* 0x0000000431027223 */ /* 0x000fe20000000002 */
[C---:B------:R-:W-:Y:S01]  /*66a0*/  FMUL R4, R47.reuse, R8 ;  /* 0x000000082f047220 */ /* 0x040fe20000400000 */
[----:B------:R-:W-:Y:S01]  /*66b0*/  FMUL R8, R47, R12 ;  /* 0x0000000c2f087220 */ /* 0x000fe20000400000 */
[----:B------:R-:W-:Y:S01]  /*66c0*/  FFMA R3, R49, R50, R3 ;  /* 0x0000003231037223 */ /* 0x000fe20000000003 */
[C---:B------:R-:W-:Y:S01]  /*66d0*/  FMUL R12, R47.reuse, R16 ;  /* 0x000000102f0c7220 */ /* 0x040fe20000400000 */
[C---:B------:R-:W-:Y:S01]  /*66e0*/  FMUL R16, R47.reuse, R20 ;  /* 0x000000142f107220 */ /* 0x040fe20000400000 */
[C---:B------:R-:W-:Y:S01]  /*66f0*/  FMUL R20, R47.reuse, R24 ;  /* 0x000000182f147220 */ /* 0x040fe20000400000 */
[C---:B------:R-:W-:Y:S01]  /*6700*/  FMUL R24, R47.reuse, R28 ;  /* 0x0000001c2f187220 */ /* 0x040fe20000400000 */
[C---:B------:R-:W-:Y:S01]  /*6710*/  FMUL R28, R47.reuse, R32 ;  /* 0x000000202f1c7220 */ /* 0x040fe20000400000 */
[--C-:B------:R-:W-:Y:S01]  /*6720*/  HADD2.F32 R32, -RZ, R58.reuse.H0_H0 ;  /* 0x2000003aff207230 */ /* 0x100fe20000004100 */
[----:B------:R-:W-:Y:S01]  /*6730*/  F2FP.F16.F32.PACK_AB R52, R2, R0 ;  /* 0x000000000234723e */ /* 0x000fe200000000ff */
[----:B------:R-:W-:Y:S02]  /*6740*/  HADD2.F32 R0, -RZ, R58.H1_H1 ;  /* 0x3000003aff007230 */ /* 0x000fe40000004100 */
[----:B------:R-:W-:Y:S01]  /*6750*/  FMUL R5, R47, R9 ;  /* 0x000000092f057220 */ /* 0x000fe20000400000 */
[--C-:B------:R-:W-:Y:S02]  /*6760*/  HADD2.F32 R2, -RZ, R59.reuse.H0_H0 ;  /* 0x2000003bff027230 */ /* 0x100fe40000004100 */
[C---:B------:R-:W-:Y:S01]  /*6770*/  FFMA R7, R49.reuse, R51, R7 ;  /* 0x0000003331077223 */ /* 0x040fe20000000007 */
[C---:B------:R-:W-:Y:S01]  /*6780*/  FFMA R4, R49.reuse, R32, R4 ;  /* 0x0000002031047223 */ /* 0x040fe20000000004 */
[----:B------:R-:W-:Y:S02]  /*6790*/  HADD2.F32 R32, -RZ, R59.H1_H1 ;  /* 0x3000003bff207230 */ /* 0x000fe40000004100 */
[----:B------:R-:W-:Y:S01]  /*67a0*/  FFMA R5, R49, R0, R5 ;  /* 0x0000000031057223 */ /* 0x000fe20000000005 */
[--C-:B------:R-:W-:Y:S01]  /*67b0*/  HADD2.F32 R0, -RZ, R60.reuse.H0_H0 ;  /* 0x2000003cff007230 */ /* 0x100fe20000004100 */
[----:B------:R-:W-:Y:S01]  /*67c0*/  F2FP.F16.F32.PACK_AB R53, R7, R3 ;  /* 0x000000030735723e */ /* 0x000fe200000000ff */
[----:B------:R-:W-:Y:S01]  /*67d0*/  FMUL R6, R47, R10 ;  /* 0x0000000a2f067220 */ /* 0x000fe20000400000 */
[--C-:B------:R-:W-:Y:S01]  /*67e0*/  HADD2.F32 R3, -RZ, R61.reuse.H0_H0 ;  /* 0x2000003dff037230 */ /* 0x100fe20000004100 */
[----:B------:R-:W-:Y:S01]  /*67f0*/  F2FP.F16.F32.PACK_AB R54, R5, R4 ;  /* 0x000000040536723e */ /* 0x000fe200000000ff */
[----:B------:R-:W-:Y:S01]  /*6800*/  FMUL R11, R47, R11 ;  /* 0x0000000b2f0b7220 */ /* 0x000fe20000400000 */
[----:B------:R-:W-:Y:S01]  /*6810*/  FFMA R6, R49, R2, R6 ;  /* 0x0000000231067223 */ /* 0x000fe20000000006 */
[----:B------:R-:W-:Y:S02]  /*6820*/  HADD2.F32 R2, -RZ, R60.H1_H1 ;  /* 0x3000003cff027230 */ /* 0x000fe40000004100 */
[----:B------:R-:W-:Y:S01]  /*6830*/  FMUL R9, R47, R13 ;  /* 0x0000000d2f097220 */ /* 0x000fe20000400000 */
[C---:B------:R-:W-:Y:S01]  /*6840*/  FFMA R11, R49.reuse, R32, R11 ;  /* 0x00000020310b7223 */ /* 0x040fe2000000000b */
[----:B------:R-:W-:Y:S01]  /*6850*/  FFMA R8, R49, R0, R8 ;  /* 0x0000000031087223 */ /* 0x000fe20000000008 */
[C---:B------:R-:W-:Y:S01]  /*6860*/  FMUL R10, R47.reuse, R14 ;  /* 0x0000000e2f0a7220 */ /* 0x040fe20000400000 */
[----:B------:R-:W-:Y:S02]  /*6870*/  HADD2.F32 R0, -RZ, R61.H1_H1 ;  /* 0x3000003dff007230 */ /* 0x000fe40000004100 */
[----:B------:R-:W-:Y:S01]  /*6880*/  FMUL R15, R47, R15 ;  /* 0x0000000f2f0f7220 */ /* 0x000fe20000400000 */
[C---:B------:R-:W-:Y:S01]  /*6890*/  FFMA R9, R49.reuse, R2, R9 ;  /* 0x0000000231097223 */ /* 0x040fe20000000009 */
[C---:B------:R-:W-:Y:S01]  /*68a0*/  FFMA R10, R49.reuse, R3, R10 ;  /* 0x00000003310a7223 */ /* 0x040fe2000000000a */
[--C-:B------:R-:W-:Y:S02]  /*68b0*/  HADD2.F32 R2, -RZ, R62.reuse.H0_H0 ;  /* 0x2000003eff027230 */ /* 0x100fe40000004100 */
[----:B------:R-:W-:Y:S01]  /*68c0*/  FFMA R15, R49, R0, R15 ;  /* 0x00000000310f7223 */ /* 0x000fe2000000000f */
[----:B------:R-:W-:Y:S02]  /*68d0*/  HADD2.F32 R3, -RZ, R62.H1_H1 ;  /* 0x3000003eff037230 */ /* 0x000fe40000004100 */
[C---:B------:R-:W-:Y:S01]  /*68e0*/  FMUL R13, R47.reuse, R17 ;  /* 0x000000112f0d7220 */ /* 0x040fe20000400000 */
[--C-:B------:R-:W-:Y:S02]  /*68f0*/  HADD2.F32 R0, -RZ, R63.reuse.H0_H0 ;  /* 0x2000003fff007230 */ /* 0x100fe40000004100 */
[----:B------:R-:W-:Y:S01]  /*6900*/  FMUL R14, R47, R18 ;  /* 0x000000122f0e7220 */ /* 0x000fe20000400000 */
[C---:B------:R-:W-:Y:S01]  /*6910*/  FFMA R12, R49.reuse, R2, R12 ;  /* 0x00000002310c7223 */ /* 0x040fe2000000000c */
[C---:B------:R-:W-:Y:S01]  /*6920*/  FFMA R13, R49.reuse, R3, R13 ;  /* 0x00000003310d7223 */ /* 0x040fe2000000000d */
[----:B------:R-:W-:Y:S02]  /*6930*/  HADD2.F32 R2, -RZ, R63.H1_H1 ;  /* 0x3000003fff027230 */ /* 0x000fe40000004100 */
[----:B------:R-:W-:Y:S01]  /*6940*/  FFMA R14, R49, R0, R14 ;  /* 0x00000000310e7223 */ /* 0x000fe2000000000e */
[C---:B------:R-:W-:Y:S01]  /*6950*/  FMUL R19, R47.reuse, R19 ;  /* 0x000000132f137220 */ /* 0x040fe20000400000 */
[--C-:B------:R-:W-:Y:S02]  /*6960*/  HADD2.F32 R0, -RZ, R68.reuse.H0_H0 ;  /* 0x20000044ff007230 */ /* 0x100fe40000004100 */
[----:B------:R-:W-:Y:S01]  /*6970*/  FMUL R17, R47, R21 ;  /* 0x000000152f117220 */ /* 0x000fe20000400000 */
[--C-:B------:R-:W-:Y:S02]  /*6980*/  HADD2.F32 R3, -RZ, R69.reuse.H0_H0 ;  /* 0x20000045ff037230 */ /* 0x100fe40000004100 */
[C---:B------:R-:W-:Y:S01]  /*6990*/  FFMA R19, R49.reuse, R2, R19 ;  /* 0x0000000231137223 */ /* 0x040fe20000000013 */
[----:B------:R-:W-:Y:S02]  /*69a0*/  HADD2.F32 R2, -RZ, R68.H1_H1 ;  /* 0x30000044ff027230 */ /* 0x000fe40000004100 */
        /* <DEDUP_REMOVED lines=9> */
[----:B------:R-:W-:Y:S01]  /*6a40*/  FMUL R21, R47, R25 ;  /* 0x000000192f157220 */ /* 0x000fe20000400000 */
[----:B------:R-:W-:Y:S01]  /*6a50*/  F2FP.F16.F32.PACK_AB R55, R11, R6 ;  /* 0x000000060b37723e */ /* 0x000fe200000000ff */
[--C-:B------:R-:W-:Y:S02]  /*6a60*/  HADD2.F32 R3, -RZ, R71.reuse.H0_H0 ;  /* 0x20000047ff037230 */ /* 0x100fe40000004100 */
[----:B------:R-:W-:Y:S01]  /*6a70*/  FMUL R22, R47, R26 ;  /* 0x0000001a2f167220 */ /* 0x000fe20000400000 */
[C---:B------:R-:W-:Y:S01]  /*6a80*/  FFMA R20, R49.reuse, R2, R20 ;  /* 0x0000000231147223 */ /* 0x040fe20000000014 */
[C---:B------:R-:W-:Y:S01]  /*6a90*/  FFMA R21, R49.reuse, R0, R21 ;  /* 0x0000000031157223 */ /* 0x040fe20000000015 */
[----:B------:R1:W-:Y:S01]  /*6aa0*/  STS.128 [R100+0x2000], R52 ;  /* 0x0020003464007388 */ /* 0x0003e20000000c00 */
[----:B------:R-:W-:Y:S02]  /*6ab0*/  HADD2.F32 R0, -RZ, R71.H1_H1 ;  /* 0x30000047ff007230 */ /* 0x000fe40000004100 */
[----:B------:R-:W-:Y:S01]  /*6ac0*/  FFMA R22, R49, R3, R22 ;  /* 0x0000000331167223 */ /* 0x000fe20000000016 */
[----:B------:R-:W-:Y:S01]  /*6ad0*/  FMUL R27, R47, R27 ;  /* 0x0000001b2f1b7220 */ /* 0x000fe20000400000 */
[--C-:B------:R-:W-:Y:S01]  /*6ae0*/  HADD2.F32 R2, -RZ, R76.reuse.H0_H0 ;  /* 0x2000004cff027230 */ /* 0x100fe20000004100 */
[----:B------:R-:W-:Y:S01]  /*6af0*/  F2FP.F16.F32.PACK_AB R8, R9, R8 ;  /* 0x000000080908723e */ /* 0x000fe200000000ff */
[----:B------:R-:W-:Y:S01]  /*6b00*/  HADD2.F32 R3, -RZ, R76.H1_H1 ;  /* 0x3000004cff037230 */ /* 0x000fe20000004100 */
[----:B------:R-:W-:Y:S01]  /*6b10*/  F2FP.F16.F32.PACK_AB R9, R15, R10 ;  /* 0x0000000a0f09723e */ /* 0x000fe200000000ff */
[----:B------:R-:W-:Y:S01]  /*6b20*/  FMUL R25, R47, R29 ;  /* 0x0000001d2f197220 */ /* 0x000fe20000400000 */
[--C-:B------:R-:W-:Y:S01]  /*6b30*/  HADD2.F32 R4, -RZ, R77.reuse.H0_H0 ;  /* 0x2000004dff047230 */ /* 0x100fe20000004100 */
[----:B------:R-:W-:Y:S01]  /*6b40*/  F2FP.F16.F32.PACK_AB R10, R13, R12 ;  /* 0x0000000c0d0a723e */ /* 0x000fe200000000ff */
[----:B------:R-:W-:Y:S01]  /*6b50*/  FMUL R26, R47, R30 ;  /* 0x0000001e2f1a7220 */ /* 0x000fe20000400000 */
[----:B------:R-:W-:Y:S01]  /*6b60*/  F2FP.F16.F32.PACK_AB R11, R19, R14 ;  /* 0x0000000e130b723e */ /* 0x000fe200000000ff */
[C---:B------:R-:W-:Y:S01]  /*6b70*/  FFMA R27, R49.reuse, R0, R27 ;  /* 0x00000000311b7223 */ /* 0x040fe2000000001b */
[C---:B------:R-:W-:Y:S01]  /*6b80*/  FFMA R24, R49.reuse, R2, R24 ;  /* 0x0000000231187223 */ /* 0x040fe20000000018 */
[----:B------:R-:W-:Y:S02]  /*6b90*/  HADD2.F32 R0, -RZ, R77.H1_H1 ;  /* 0x3000004dff007230 */ /* 0x000fe40000004100 */
[----:B------:R-:W-:Y:S01]  /*6ba0*/  FFMA R25, R49, R3, R25 ;  /* 0x0000000331197223 */ /* 0x000fe20000000019 */
[----:B------:R1:W-:Y:S01]  /*6bb0*/  STS.128 [R99+0x2010], R8 ;  /* 0x0020100863007388 */ /* 0x0003e20000000c00 */
[----:B------:R-:W-:Y:S01]  /*6bc0*/  FMUL R31, R47, R31 ;  /* 0x0000001f2f1f7220 */ /* 0x000fe20000400000 */
[--C-:B------:R-:W-:Y:S02]  /*6bd0*/  HADD2.F32 R2, -RZ, R78.reuse.H0_H0 ;  /* 0x2000004eff027230 */ /* 0x100fe40000004100 */
[----:B------:R-:W-:Y:S01]  /*6be0*/  FFMA R26, R49, R4, R26 ;  /* 0x00000004311a7223 */ /* 0x000fe2000000001a */
[----:B------:R-:W-:Y:S02]  /*6bf0*/  HADD2.F32 R3, -RZ, R78.H1_H1 ;  /* 0x3000004eff037230 */ /* 0x000fe40000004100 */
[----:B------:R-:W-:Y:S01]  /*6c00*/  FMUL R29, R47, R33 ;  /* 0x000000212f1d7220 */ /* 0x000fe20000400000 */
[--C-:B------:R-:W-:Y:S01]  /*6c10*/  HADD2.F32 R4, -RZ, R79.reuse.H0_H0 ;  /* 0x2000004fff047230 */ /* 0x100fe20000004100 */
[----:B------:R-:W-:Y:S01]  /*6c20*/  F2FP.F16.F32.PACK_AB R16, R17, R16 ;  /* 0x000000101110723e */ /* 0x000fe200000000ff */
[----:B------:R-:W-:Y:S01]  /*6c30*/  FMUL R30, R47, R34 ;  /* 0x000000222f1e7220 */ /* 0x000fe20000400000 */
        /* <DEDUP_REMOVED lines=14> */
[----:B------:R-:W-:Y:S02]  /*6d20*/  F2FP.F16.F32.PACK_AB R27, R35, R30 ;  /* 0x0000001e231b723e */ /* 0x000fe400000000ff */
[----:B------:R-:W-:Y:S02]  /*6d30*/  LEA R0, R65, UR48, 0x3 ;  /* 0x0000003041007c11 */ /* 0x000fe4000f8e18ff */
[----:B------:R-:W-:Y:S01]  /*6d40*/  @P6 SHF.L.U32 R2, R97, 0x1f, RZ ;  /* 0x0000001f61026819 */ /* 0x000fe200000006ff */
        /* <DEDUP_REMOVED lines=9> */
[----:B------:R-:W-:Y:S02]  /*6de0*/  UIADD3 UR8, UP0, UPT, UR52, 0x680, URZ ;  /* 0x0000068034087890 */ /* 0x000fe4000ff1e0ff */
[----:B------:R-:W-:Y:S02]  /*6df0*/  UIADD3 UR5, UPT, UPT, UR41, 0x20, URZ ;  /* 0x0000002029057890 */ /* 0x000fe4000fffe0ff */
[----:B------:R-:W-:Y:S02]  /*6e00*/  UIADD3 UR4, UPT, UPT, UR48, 0x2200, URZ ;  /* 0x0000220030047890 */ /* 0x000fe4000fffe0ff */
[----:B------:R-:W-:Y:S01]  /*6e10*/  UIADD3.X UR9, UPT, UPT, URZ, UR53, URZ, UP0, !UPT ;  /* 0x00000035ff097290 */ /* 0x000fe200087fe4ff */
[----:B------:R-:W-:Y:S01]  /*6e20*/  UMOV UR6, UR42 ;  /* 0x0000002a00067c82 */ /* 0x000fe20008000000 */
[----:B------:R-:W-:Y:S07]  /*6e30*/  UMOV UR7, UR36 ;  /* 0x0000002400077c82 */ /* 0x000fee0008000000 */
[----:B------:R2:W-:Y:S01]  /*6e40*/  UTMASTG.3D [UR4], [UR8] ;  /* 0x00000004080073b5 */ /* 0x0005e20008010000 */
[----:B------:R0:W-:Y:S01]  /*6e50*/  UTMACMDFLUSH ;  /* 0x00000000000079b7 */ /* 0x0001e20000000000 */
[----:B--2---:R-:W-:Y:S04]  /*6e60*/  DEPBAR.LE SB0, 0x1 ;  /* 0x000080400000791a */ /* 0x004fe80000000000 */
.L_x_106:
[----:B------:R-:W-:Y:S05]  /*6e70*/  BSYNC.RECONVERGENT B0 ;  /* 0x0000000000007941 */ /* 0x000fea0003800200 */
.L_x_105:
[----:B------:R-:W-:Y:S01]  /*6e80*/  BAR.SYNC.DEFER_BLOCKING 0x1, 0x80 ;  /* 0x0042000000007b1d */ /* 0x000fe20000010000 */
[----:B------:R-:W-:Y:S04]  /*6e90*/  UIADD3 UR40, UPT, UPT, UR51, 0x1, URZ ;  /* 0x0000000133287890 */ /* 0x000fe8000fffe0ff */
[----:B------:R-:W-:Y:S04]  /*6ea0*/  UISETP.NE.AND UP0, UPT, UR40, 0x4, UPT ;  /* 0x000000042800788c */ /* 0x000fe8000bf05270 */
[----:B------:R-:W-:Y:S01]  /*6eb0*/  USEL UR40, UR40, URZ, UP0 ;  /* 0x000000ff28287287 */ /* 0x000fe20008000000 */
[----:B------:R2:W-:Y:S01]  /*6ec0*/  @P6 SYNCS.ARRIVE.TRANS64.RED.A1T0 RZ, [R72+URZ], RZ ;  /* 0x000000ff48ff69a7 */ /* 0x0005e200081004ff */
[----:B------:R-:W-:Y:S01]  /*6ed0*/  BSSY B1, `(.L_x_107) ;  /* 0x0000017000017945 */ /* 0x000fe20003800000 */
[----:B------:R-:W4:Y:S02]  /*6ee0*/  @P6 SYNCS.PHASECHK.TRANS64.TRYWAIT P0, [R0+URZ+0x20], R2 ;  /* 0x00002002000065a7 */ /* 0x000f2400080011ff */
[----:B----4-:R-:W-:Y:S01]  /*6ef0*/  @P6 SEL R66, RZ, 0x1, !P0 ;  /* 0x00000001ff426807 */ /* 0x010fe20004000000 */
[----:B--2---:R-:W-:Y:S06]  /*6f00*/  @!P6 BRA `(.L_x_108) ;  /* 0x00000000004ce947 */ /* 0x004fec0003800000 */
        /* <DEDUP_REMOVED lines=9> */
[----:B------:R-:W-:Y:S04]  /*6fa0*/  SHF.L.U32 R6, R97, 0x1f, RZ ;  /* 0x0000001f61067819 */ /* 0x000fe800000006ff */
[----:B------:R-:W2:Y:S02]  /*6fb0*/  SYNCS.PHASECHK.TRANS64.TRYWAIT P0, [R0+URZ+0x20], R6 ;  /* 0x00002006000075a7 */ /* 0x000ea400080011ff */
[----:B--2---:R-:W-:Y:S05]  /*6fc0*/  @!P0 BRA `(.L_x_111) ;  /* 0x0000002400348947 */ /* 0x004fea0003800000 */
.L_x_110:
[----:B------:R-:W-:Y:S05]  /*6fd0*/  BSYNC B0 ;  /* 0x0000000000007941 */ /* 0x000fea0003800000 */
.L_x_109:
[----:B------:R-:W-:Y:S02]  /*6fe0*/  ISETP.NE.AND P0, PT, R67, RZ, PT ;  /* 0x000000ff4300720c */ /* 0x000fe40003f05270 */
[----:B------:R-:W-:Y:S11]  /*6ff0*/  IADD3 R65, PT, PT, R65, 0x1, RZ ;  /* 0x0000000141417810 */ /* 0x000ff60007ffe0ff */
[----:B------:R4:W1:Y:S04]  /*7000*/  @P0 LDS.128 R56, [R5] ;  /* 0x0000000005380984 */ /* 0x0008680000000c00 */
[----:B------:R4:W1:Y:S04]  /*7010*/  @P0 LDS.128 R60, [R4+0x10] ;  /* 0x00001000043c0984 */ /* 0x0008680000000c00 */
[----:B------:R4:W1:Y:S04]  /*7020*/  @P0 LDS.128 R68, [R3+0x20] ;  /* 0x0000200003440984 */ /* 0x0008680000000c00 */
[----:B------:R4:W1:Y:S02]  /*7030*/  @P0 LDS.128 R76, [R2+0x30] ;  /* 0x00003000024c0984 */ /* 0x0008640000000c00 */
.L_x_108:
[----:B------:R-:W-:Y:S05]  /*7040*/  BSYNC B1 ;  /* 0x0000000000017941 */ /* 0x000fea0003800000 */
.L_x_107:
        /* <DEDUP_REMOVED lines=21> */
.L_x_112:
        /* <DEDUP_REMOVED lines=146> */
.L_x_114:
[----:B------:R-:W-:Y:S05]  /*7ac0*/  BSYNC.RECONVERGENT B0 ;  /* 0x0000000000007941 */ /* 0x000fea0003800200 */
.L_x_113:
        /* <DEDUP_REMOVED lines=21> */
.L_x_118:
[----:B------:R-:W-:Y:S05]  /*7c20*/  BSYNC B0 ;  /* 0x0000000000007941 */ /* 0x000fea0003800000 */
.L_x_117:
[----:B------:R-:W-:Y:S11]  /*7c30*/  ISETP.NE.AND P0, PT, R67, RZ, PT ;  /* 0x000000ff4300720c */ /* 0x000ff60003f05270 */
[----:B------:R-:W-:Y:S02]  /*7c40*/  @!UPT UIADD3 URZ, UPT, UPT, URZ, URZ, URZ ;  /* 0x000000fffffff290 */ /* 0x000fe4000fffe0ff */
[----:B------:R4:W1:Y:S04]  /*7c50*/  @P0 LDS.128 R56, [R4] ;  /* 0x0000000004380984 */ /* 0x0008680000000c00 */
[----:B------:R4:W1:Y:S04]  /*7c60*/  @P0 LDS.128 R60, [R3+0x10] ;  /* 0x00001000033c0984 */ /* 0x0008680000000c00 */
[----:B------:R4:W1:Y:S04]  /*7c70*/  @P0 LDS.128 R68, [R2+0x20] ;  /* 0x0000200002440984 */ /* 0x0008680000000c00 */
[----:B------:R4:W1:Y:S02]  /*7c80*/  @P0 LDS.128 R76, [R65+0x30] ;  /* 0x00003000414c0984 */ /* 0x0008640000000c00 */
.L_x_116:
[----:B------:R-:W-:Y:S05]  /*7c90*/  BSYNC B1 ;  /* 0x0000000000017941 */ /* 0x000fea0003800000 */
.L_x_115:
        /* <DEDUP_REMOVED lines=21> */
.L_x_120:
[----:B------:R-:W-:Y:S01]  /*7df0*/  ISETP.NE.AND P0, PT, R102, RZ, PT ;  /* 0x000000ff6600720c */ /* 0x000fe20003f05270 */
[----:B------:R-:W-:Y:S05]  /*7e00*/  WARPSYNC.ALL ;  /* 0x0000000000007948 */ /* 0x000fea0003800000 */
[----:B------:R-:W-:Y:S01]  /*7e10*/  R2UR UR4, R48 ;  /* 0x00000000300472ca */ /* 0x000fe200000e0000 */
[--C-:B-1----:R-:W-:Y:S01]  /*7e20*/  HADD2.F32 R0, -RZ, R56.reuse.H0_H0 ;  /* 0x20000038ff007230 */ /* 0x102fe20000004100 */
[----:B------:R-:W-:Y:S01]  /*7e30*/  R2UR UR5, R64 ;  /* 0x00000000400572ca */ /* 0x000fe200000e0000 */
[----:B----4-:R-:W-:Y:S01]  /*7e40*/  HADD2.F32 R2, -RZ, R56.H1_H1 ;  /* 0x30000038ff027230 */ /* 0x010fe20000004100 */
[----:B------:R-:W-:Y:S01]  /*7e50*/  BSSY.RECONVERGENT B0, `(.L_x_121) ;  /* 0x0000089000007945 */ /* 0x000fe20003800200 */
[--C-:B------:R-:W-:Y:S02]  /*7e60*/  HADD2.F32 R3, -RZ, R57.reuse.H0_H0 ;  /* 0x20000039ff037230 */ /* 0x100fe40000004100 */
[----:B------:R-:W-:Y:S02]  /*7e70*/  HADD2.F32 R48, -RZ, R57.H1_H1 ;  /* 0x30000039ff307230 */ /* 0x000fe40000004100 */
[--C-:B------:R-:W-:Y:S02]  /*7e80*/  HADD2.F32 R50, -RZ, R58.reuse.H0_H0 ;  /* 0x2000003aff327230 */ /* 0x100fe40000004100 */
[----:B------:R-:W-:Y:S02]  /*7e90*/  HADD2.F32 R51, -RZ, R58.H1_H1 ;  /* 0x3000003aff337230 */ /* 0x000fe40000004100 */
[----:B------:R-:W1:Y:S01]  /*7ea0*/  LDTM.x32 R4, tmem[UR4+0x60] ;  /* 0x00006004000479ee */ /* 0x000e6200082c0000 */
[----:B------:R-:W-:Y:S01]  /*7eb0*/  NOP ;  /* 0x0000000000007918 */ /* 0x000fe20000000000 */
[----:B------:R-:W-:Y:S01]  /*7ec0*/  UIADD3 UR5, UPT, UPT, UR5, 0xb0, URZ ;  /* 0x000000b005057890 */ /* 0x000fe2000fffe0ff */
[--C-:B------:R-:W-:Y:S02]  /*7ed0*/  HADD2.F32 R52, -RZ, R59.reuse.H0_H0 ;  /* 0x2000003bff347230 */ /* 0x100fe40000004100 */
[----:B------:R-:W-:Y:S01]  /*7ee0*/  HADD2.F32 R53, -RZ, R59.H1_H1 ;  /* 0x3000003bff357230 */ /* 0x000fe20000004100 */
[----:B------:R-:W-:Y:S01]  /*7ef0*/  UPRMT UR5, UR37, 0x654, UR5 ;  /* 0x0000065425057896 */ /* 0x000fe20008000005 */
[--C-:B------:R-:W-:Y:S02]  /*7f00*/  HADD2.F32 R54, -RZ, R60.reuse.H0_H0 ;  /* 0x2000003cff367230 */ /* 0x100fe40000004100 */
[----:B------:R-:W-:Y:S02]  /*7f10*/  HADD2.F32 R55, -RZ, R60.H1_H1 ;  /* 0x3000003cff377230 */ /* 0x000fe40000004100 */
[--C-:B------:R-:W-:Y:S02]  /*7f20*/  HADD2.F32 R56, -RZ, R61.reuse.H0_H0 ;  /* 0x2000003dff387230 */ /* 0x100fe40000004100 */
[----:B------:R-:W-:Y:S02]  /*7f30*/  HADD2.F32 R57, -RZ, R61.H1_H1 ;  /* 0x3000003dff397230 */ /* 0x000fe40000004100 */
[----:B-1----:R-:W-:Y:S01]  /*7f40*/  SYNCS.ARRIVE.TRANS64.RED.A1T0 RZ, [UR5], RZ ;  /* 0x000000ffffff79a7 */ /* 0x002fe20008100405 */
[--C-:B------:R-:W-:Y:S02]  /*7f50*/  HADD2.F32 R58, -RZ, R62.reuse.H0_H0 ;  /* 0x2000003eff3a7230 */ /* 0x100fe40000004100 */
[----:B------:R-:W-:Y:S02]  /*7f60*/  HADD2.F32 R59, -RZ, R62.H1_H1 ;  /* 0x3000003eff3b7230 */ /* 0x000fe40000004100 */
[--C-:B------:R-:W-:Y:S02]  /*7f70*/  HADD2.F32 R60, -RZ, R63.reuse.H0_H0 ;  /* 0x2000003fff3c7230 */ /* 0x100fe40000004100 */
[----:B------:R-:W-:Y:S02]  /*7f80*/  HADD2.F32 R61, -RZ, R63.H1_H1 ;  /* 0x3000003fff3d7230 */ /* 0x000fe40000004100 */
[C---:B------:R-:W-:Y:S01]  /*7f90*/  FMUL R4, R47.reuse, R4 ;  /* 0x000000042f047220 */ /* 0x040fe20000400000 */
[C---:B------:R-:W-:Y:S01]  /*7fa0*/  FMUL R5, R47.reuse, R5 ;  /* 0x000000052f057220 */ /* 0x040fe20000400000 */
[C---:B------:R-:W-:Y:S01]  /*7fb0*/  FMUL R6, R47.reuse, R6 ;  /* 0x000000062f067220 */ /* 0x040fe20000400000 */
[----:B------:R-:W-:Y:S01]  /*7fc0*/  FMUL R7, R47, R7 ;  /* 0x000000072f077220 */ /* 0x000fe20000400000 */
[C---:B------:R-:W-:Y:S01]  /*7fd0*/  FFMA R4, R49.reuse, R0, R4 ;  /* 0x0000000031047223 */ /* 0x040fe20000000004 */
[C---:B------:R-:W-:Y:S01]  /*7fe0*/  FFMA R5, R49.reuse, R2, R5 ;  /* 0x0000000231057223 */ /* 0x040fe20000000005 */
[C---:B------:R-:W-:Y:S01]  /*7ff0*/  FFMA R6, R49.reuse, R3, R6 ;  /* 0x0000000331067223 */ /* 0x040fe20000000006 */
[----:B------:R-:W-:Y:S01]  /*8000*/  FFMA R7, R49, R48, R7 ;  /* 0x0000003031077223 */ /* 0x000fe20000000007 */
[C---:B------:R-:W-:Y:S01]  /*8010*/  FMUL R8, R47.reuse, R8 ;  /* 0x000000082f087220 */ /* 0x040fe20000400000 */
[----:B------:R-:W-:Y:S01]  /*8020*/  FMUL R9, R47, R9 ;  /* 0x000000092f097220 */ /* 0x000fe20000400000 */
[----:B------:R-:W-:Y:S01]  /*8030*/  F2FP.F16.F32.PACK_AB R4, R5, R4 ;  /* 0x000000040504723e */ /* 0x000fe200000000ff */
[----:B------:R-:W-:Y:S01]  /*8040*/  FMUL R0, R47, R10 ;  /* 0x0000000a2f007220 */ /* 0x000fe20000400000 */
[----:B------:R-:W-:Y:S01]  /*8050*/  F2FP.F16.F32.PACK_AB R5, R7, R6 ;  /* 0x000000060705723e */ /* 0x000fe200000000ff */
[C---:B------:R-:W-:Y:S01]  /*8060*/  FFMA R8, R49.reuse, R50, R8 ;  /* 0x0000003231087223 */ /* 0x040fe20000000008 */
[C---:B------:R-:W-:Y:S01]  /*8070*/  FFMA R9, R49.reuse, R51, R9 ;  /* 0x0000003331097223 */ /* 0x040fe20000000009 */
[----:B------:R-:W-:Y:S01]  /*8080*/  FFMA R0, R49, R52, R0 ;  /* 0x0000003431007223 */ /* 0x000fe20000000000 */
[C---:B------:R-:W-:Y:S01]  /*8090*/  FMUL R2, R47.reuse, R11 ;  /* 0x0000000b2f027220 */ /* 0x040fe20000400000 */
[C---:B------:R-:W-:Y:S01]  /*80a0*/  FMUL R3, R47.reuse, R12 ;  /* 0x0000000c2f037220 */ /* 0x040fe20000400000 */
[----:B------:R-:W-:Y:S01]  /*80b0*/  FMUL R10, R47, R13 ;  /* 0x0000000d2f0a7220 */ /* 0x000fe20000400000 */
[----:B------:R-:W-:Y:S01]  /*80c0*/  F2FP.F16.F32.PACK_AB R6, R9, R8 ;  /* 0x000000080906723e */ /* 0x000fe200000000ff */
[C---:B------:R-:W-:Y:S01]  /*80d0*/  FFMA R2, R49.reuse, R53, R2 ;  /* 0x0000003531027223 */ /* 0x040fe20000000002 */
[C---:B------:R-:W-:Y:S01]  /*80e0*/  FFMA R3, R49.reuse, R54, R3 ;  /* 0x0000003631037223 */ /* 0x040fe20000000003 */
[----:B------:R-:W-:Y:S01]  /*80f0*/  FFMA R10, R49, R55, R10 ;  /* 0x00000037310a7223 */ /* 0x000fe2000000000a */
[C---:B------:R-:W-:Y:S01]  /*8100*/  FMUL R11, R47.reuse, R14 ;  /* 0x0000000e2f0b7220 */ /* 0x040fe20000400000 */
[C---:B------:R-:W-:Y:S01]  /*8110*/  FMUL R15, R47.reuse, R15 ;  /* 0x0000000f2f0f7220 */ /* 0x040fe20000400000 */
[C---:B------:R-:W-:Y:S01]  /*8120*/  FMUL R12, R47.reuse, R16 ;  /* 0x000000102f0c7220 */ /* 0x040fe20000400000 */
[----:B------:R-:W-:Y:S01]  /*8130*/  FMUL R13, R47, R17 ;  /* 0x000000112f0d7220 */ /* 0x000fe20000400000 */
[----:B------:R-:W-:Y:S01]  /*8140*/  FFMA R11, R49, R56, R11 ;  /* 0x00000038310b7223 */ /* 0x000fe2000000000b */
[----:B------:R-:W-:Y:S01]  /*8150*/  FMUL R14, R47, R18 ;  /* 0x000000122f0e7220 */ /* 0x000fe20000400000 */
[----:B------:R-:W-:Y:S01]  /*8160*/  FFMA R15, R49, R57, R15 ;  /* 0x00000039310f7223 */ /* 0x000fe2000000000f */
[--C-:B------:R-:W-:Y:S02]  /*8170*/  HADD2.F32 R62, -RZ, R68.reuse.H0_H0 ;  /* 0x20000044ff3e7230 */ /* 0x100fe40000004100 */
[----:B------:R-:W-:Y:S01]  /*8180*/  FMUL R19, R47, R19 ;  /* 0x000000132f137220 */ /* 0x000fe20000400000 */
[----:B------:R-:W-:Y:S01]  /*8190*/  F2FP.F16.F32.PACK_AB R7, R2, R0 ;  /* 0x000000000207723e */ /* 0x000fe200000000ff */
[----:B------:R-:W-:Y:S01]  /*81a0*/  FFMA R12, R49, R58, R12 ;  /* 0x0000003a310c7223 */ /* 0x000fe2000000000c */
[----:B------:R-:W-:Y:S02]  /*81b0*/  HADD2.F32 R63, -RZ, R68.H1_H1 ;  /* 0x30000044ff3f7230 */ /* 0x000fe40000004100 */
[----:B------:R-:W-:Y:S01]  /*81c0*/  FMUL R16, R47, R20 ;  /* 0x000000142f107220 */ /* 0x000fe20000400000 */
[----:B------:R-:W-:Y:S01]  /*81d0*/  FFMA R13, R49, R59, R13 ;  /* 0x0000003b310d7223 */ /* 0x000fe2000000000d */
[----:B------:R1:W-:Y:S01]  /*81e0*/  STS.128 [R100+0x6000], R4 ;  /* 0x0060000464007388 */ /* 0x0003e20000000c00 */
[--C-:B------:R-:W-:Y:S02]  /*81f0*/  HADD2.F32 R64, -RZ, R69.reuse.H0_H0 ;  /* 0x20000045ff407230 */ /* 0x100fe40000004100 */
[----:B------:R-:W-:Y:S01]  /*8200*/  FMUL R17, R47, R21 ;  /* 0x000000152f117220 */ /* 0x000fe20000400000 */
[----:B------:R-:W-:Y:S01]  /*8210*/  FFMA R14, R49, R60, R14 ;  /* 0x0000003c310e7223 */ /* 0x000fe2000000000e */
[----:B------:R-:W-:Y:S02]  /*8220*/  HADD2.F32 R65, -RZ, R69.H1_H1 ;  /* 0x30000045ff417230 */ /* 0x000fe40000004100 */
[----:B------:R-:W-:Y:S01]  /*8230*/  FMUL R18, R47, R22 ;  /* 0x000000162f127220 */ /* 0x000fe20000400000 */
[----:B------:R-:W-:Y:S01]  /*8240*/  FFMA R19, R49, R61, R19 ;  /* 0x0000003d31137223 */ /* 0x000fe20000000013 */
        /* <DEDUP_REMOVED lines=11> */
[----:B------:R-:W-:Y:S01]  /*8300*/  F2FP.F16.F32.PACK_AB R8, R10, R3 ;  /* 0x000000030a08723e */ /* 0x000fe200000000ff */
[----:B------:R-:W-:Y:S01]  /*8310*/  FFMA R23, R49, R65, R23 ;  /* 0x0000004131177223 */ /* 0x000fe20000000017 */
[----:B------:R-:W-:Y:S01]  /*8320*/  F2FP.F16.F32.PACK_AB R9, R15, R11 ;  /* 0x0000000b0f09723e */ /* 0x000fe200000000ff */
[--C-:B------:R-:W-:Y:S02]  /*8330*/  HADD2.F32 R70, -RZ, R76.reuse.H0_H0 ;  /* 0x2000004cff467230 */ /* 0x100fe40000004100 */
[----:B------:R-:W-:Y:S01]  /*8340*/  FMUL R27, R47, R27 ;  /* 0x0000001b2f1b7220 */ /* 0x000fe20000400000 */
[----:B------:R-:W-:Y:S01]  /*8350*/  F2FP.F16.F32.PACK_AB R10, R13, R12 ;  /* 0x0000000c0d0a723e */ /* 0x000fe200000000ff */
[----:B------:R-:W-:Y:S01]  /*8360*/  FFMA R20, R49, R66, R20 ;  /* 0x0000004231147223 */ /* 0x000fe20000000014 */
[----:B------:R-:W-:Y:S01]  /*8370*/  F2FP.F16.F32.PACK_AB R11, R19, R14 ;  /* 0x0000000e130b723e */ /* 0x000fe200000000ff */
[----:B------:R-:W-:Y:S02]  /*8380*/  HADD2.F32 R71, -RZ, R76.H1_H1 ;  /* 0x3000004cff477230 */ /* 0x000fe40000004100 */
[----:B------:R-:W-:Y:S01]  /*8390*/  FMUL R24, R47, R28 ;  /* 0x0000001c2f187220 */ /* 0x000fe20000400000 */
[----:B------:R-:W-:Y:S01]  /*83a0*/  FFMA R21, R49, R67, R21 ;  /* 0x0000004331157223 */ /* 0x000fe20000000015 */
[--C-:B------:R-:W-:Y:S01]  /*83b0*/  HADD2.F32 R72, -RZ, R77.reuse.H0_H0 ;  /* 0x2000004dff487230 */ /* 0x100fe20000004100 */
[----:B------:R1:W-:Y:S01]  /*83c0*/  STS.128 [R99+0x6010], R8 ;  /* 0x0060100863007388 */ /* 0x0003e20000000c00 */
        /* <DEDUP_REMOVED lines=49> */
.L_x_122:
[----:B------:R-:W-:Y:S05]  /*86e0*/  BSYNC.RECONVERGENT B0 ;  /* 0x0000000000007941 */ /* 0x000fea0003800200 */
.L_x_121:
[----:B------:R-:W-:Y:S01]  /*86f0*/  BAR.SYNC.DEFER_BLOCKING 0x1, 0x80 ;  /* 0x0042000000007b1d */ /* 0x000fe20000010000 */
[----:B------:R-:W-:Y:S01]  /*8700*/  UISETP.NE.AND UP0, UPT, UR49, -0x4, UPT ;  /* 0xfffffffc3100788c */ /* 0x000fe2000bf05270 */
[----:B------:R-:W-:Y:S08]  /*8710*/  IADD3 R45, PT, PT, R45, 0x1, RZ ;  /* 0x000000012d2d7810 */ /* 0x000ff00007ffe0ff */
[----:B------:R-:W-:Y:S05]  /*8720*/  BRA.U !UP0, `(.L_x_123) ;  /* 0x0000000108287547 */ /* 0x000fea000b800000 */
[----:B------:R-:W-:Y:S01]  /*8730*/  ISETP.NE.AND P0, PT, R107, RZ, PT ;  /* 0x000000ff6b00720c */ /* 0x000fe20003f05270 */
[----:B------:R-:W-:Y:S01]  /*8740*/  IMAD.U32 R2, RZ, RZ, UR51 ;  /* 0x00000033ff027e24 */ /* 0x000fe2000f8e00ff */
[----:B------:R-:W-:Y:S01]  /*8750*/  UIADD3 UR51, UPT, UPT, UR51, 0x1, URZ ;  /* 0x0000000133337890 */ /* 0x000fe2000fffe0ff */
[----:B------:R-:W-:Y:S03]  /*8760*/  IMAD.U32 R0, RZ, RZ, UR37 ;  /* 0x00000025ff007e24 */ /* 0x000fe6000f8e00ff */
[----:B------:R-:W-:Y:S04]  /*8770*/  UISETP.NE.AND UP0, UPT, UR51, 0x4, UPT ;  /* 0x000000043300788c */ /* 0x000fe8000bf05270 */
[----:B------:R-:W-:Y:S03]  /*8780*/  USEL UR51, UR51, URZ, UP0 ;  /* 0x000000ff33337287 */ /* 0x000fe60008000000 */
[----:B------:R-:W-:Y:S05]  /*8790*/  @P0 LEA R2, R2, UR48, 0x3 ;  /* 0x0000003002020c11 */ /* 0x000fea000f8e18ff */
[----:B------:R-:W-:Y:S05]  /*87a0*/  @P0 VIADD R2, R2, 0x40 ;  /* 0x0000004002020836 */ /* 0x000fea0000000000 */
[----:B------:R-:W-:Y:S04]  /*87b0*/  @P0 PRMT R0, R0, 0x654, R2 ;  /* 0x0000065400000816 */ /* 0x000fe80000000002 */
[----:B------:R2:W-:Y:S03]  /*87c0*/  @P0 SYNCS.ARRIVE.TRANS64.RED.A1T0 RZ, [R0+URZ], RZ ;  /* 0x000000ff00ff09a7 */ /* 0x0005e600081004ff */
.L_x_123:
[----:B------:R-:W-:Y:S01]  /*87d0*/  ISETP.NE.AND P2, PT, R103, RZ, PT ;  /* 0x000000ff6700720c */ /* 0x000fe20003f45270 */
[----:B------:R-:W-:Y:S01]  /*87e0*/  UIADD3 UR49, UPT, UPT, UR49, 0x4, URZ ;  /* 0x0000000431317890 */ /* 0x000fe2000fffe0ff */
[----:B------:R-:W-:Y:S01]  /*87f0*/  ISETP.NE.AND P0, PT, R105, 0x2, PT ;  /* 0x000000026900780c */ /* 0x000fe20003f05270 */
[----:B------:R-:W-:Y:S01]  /*8800*/  IMAD.IADD R14, R43, 0x1, R86 ;  /* 0x000000012b0e7824 */ /* 0x000fe200078e0256 */
[----:B------:R-:W-:Y:S01]  /*8810*/  ISETP.NE.AND P1, PT, R45, 0x4, PT ;  /* 0x000000042d00780c */ /* 0x000fe20003f25270 */
[----:B------:R-:W-:Y:S01]  /*8820*/  IMAD.IADD R15, R44, 0x1, R87 ;  /* 0x000000012c0f7824 */ /* 0x000fe200078e0257 */
[----:B------:R-:W-:Y:S02]  /*8830*/  SEL R2, RZ, 0x1, P0 ;  /* 0x00000001ff027807 */ /* 0x000fe40000000000 */
[----:B--2---:R-:W-:Y:S02]  /*8840*/  SEL R0, RZ, 0x1, P1 ;  /* 0x00000001ff007807 */ /* 0x004fe40000800000 */
[----:B------:R-:W-:Y:S02]  /*8850*/  LOP3.LUT R95, R95, R2, RZ, 0x3c, !PT ;  /* 0x000000025f5f7212 */ /* 0x000fe400078e3cff */
[----:B------:R-:W-:Y:S02]  /*8860*/  LOP3.LUT R96, R96, R0, RZ, 0x3c, !PT ;  /* 0x0000000060607212 */ /* 0x000fe400078e3cff */
[----:B------:R-:W-:Y:S02]  /*8870*/  @P2 R2UR UR36, R94 ;  /* 0x000000005e2422ca */ /* 0x000fe400000e0000 */
[----:B------:R-:W-:Y:S02]  /*8880*/  SEL R105, R105, RZ, P0 ;  /* 0x000000ff69697207 */ /* 0x000fe40000000000 */
[----:B------:R-:W-:Y:S01]  /*8890*/  SEL R45, R45, RZ, P1 ;  /* 0x000000ff2d2d7207 */ /* 0x000fe20000800000 */
[----:B------:R-:W-:Y:S10]  /*88a0*/  @P2 BRA `(.L_x_124) ;  /* 0xffffffc000502947 */ /* 0x000ff4000383ffff */
[----:B------:R-:W-:-:S09]  /*88b0*/  UISETP.NE.AND UP0, UPT, UR50, URZ, UPT ;  /* 0x000000ff3200728c */ /* 0x000fd2000bf05270 */
[----:B------:R-:W-:Y:S05]  /*88c0*/  BRA.U !UP0, `(.L_x_125) ;  /* 0x0000000108487547 */ /* 0x000fea000b800000 */
[----:B------:R-:W2:Y:S02]  /*88d0*/  LDCU.64 UR4, c[0x0][0x890] ;  /* 0x00011200ff0477ac */ /* 0x000ea40008000a00 */
[----:B--2---:R-:W-:-:S04]  /*88e0*/  UISETP.NE.U32.AND UP0, UPT, UR4, URZ, UPT ;  /* 0x000000ff0400728c */ /* 0x004fc8000bf05070 */
[----:B------:R-:W-:-:S09]  /*88f0*/  UISETP.NE.AND.EX UP0, UPT, UR5, URZ, UPT, UP0 ;  /* 0x000000ff0500728c */ /* 0x000fd2000bf05300 */
[----:B------:R-:W-:Y:S05]  /*8900*/  BRA.U UP0, `(.L_x_126) ;  /* 0x00000001000c7547 */ /* 0x000fea000b800000 */
[----:B------:R-:W-:-:S13]  /*8910*/  FSETP.NEU.AND P0, PT, R49, RZ, PT ;  /* 0x000000ff3100720b */ /* 0x000fda0003f0d000 */
[----:B------:R-:W-:Y:S05]  /*8920*/  @!P0 EXIT ;  /* 0x000000000000894d */ /* 0x000fea0003800000 */
[----:B------:R-:W-:Y:S05]  /*8930*/  BRA `(.L_x_125) ;  /* 0x00000000002c7947 */ /* 0x000fea0003800000 */
.L_x_126:
[----:B------:R-:W-:Y:S01]  /*8940*/  ISETP.NE.AND P0, PT, R104, RZ, PT ;  /* 0x000000ff6800720c */ /* 0x000fe20003f05270 */
[----:B------:R-:W-:-:S12]  /*8950*/  BSSY.RECONVERGENT B0, `(.L_x_125) ;  /* 0x0000009000007945 */ /* 0x000fd80003800200 */
[----:B------:R-:W-:Y:S05]  /*8960*/  @P0 BRA `(.L_x_127) ;  /* 0x0000000000140947 */ /* 0x000fea0003800000 */
[----:B------:R-:W2:Y:S02]  /*8970*/  LDCU.64 UR4, c[0x0][0x888] ;  /* 0x00011100ff0477ac */ /* 0x000ea40008000a00 */
[----:B--2---:R-:W-:-:S04]  /*8980*/  ISETP.NE.U32.AND P0, PT, RZ, UR4, PT ;  /* 0x00000004ff007c0c */ /* 0x004fc8000bf05070 */
[----:B------:R-:W-:-:S13]  /*8990*/  ISETP.NE.AND.EX P0, PT, RZ, UR5, PT, P0 ;  /* 0x00000005ff007c0c */ /* 0x000fda000bf05300 */
[----:B------:R-:W-:Y:S05]  /*89a0*/  @!P0 EXIT ;  /* 0x000000000000894d */ /* 0x000fea0003800000 */
[----:B------:R-:W-:Y:S05]  /*89b0*/  BRA `(.L_x_128) ;  /* 0x0000000000087947 */ /* 0x000fea0003800000 */
.L_x_127:
[----:B------:R-:W-:-:S13]  /*89c0*/  FSETP.NEU.AND P0, PT, R49, RZ, PT ;  /* 0x000000ff3100720b */ /* 0x000fda0003f0d000 */
[----:B------:R-:W-:Y:S05]  /*89d0*/  @!P0 EXIT ;  /* 0x000000000000894d */ /* 0x000fea0003800000 */
.L_x_128:
[----:B------:R-:W-:Y:S05]  /*89e0*/  BSYNC.RECONVERGENT B0 ;  /* 0x0000000000007941 */ /* 0x000fea0003800200 */
.L_x_125:
[----:B------:R-:W-:Y:S01]  /*89f0*/  ULEA UR4, UR51, UR48, 0x3 ;  /* 0x0000003033047291 */ /* 0x000fe2000f8e18ff */
[----:B------:R-:W-:-:S04]  /*8a00*/  DEPBAR.LE SB0, 0x0 ;  /* 0x000080000000791a */ /* 0x000fc80000000000 */
[----:B------:R-:W-:-:S04]  /*8a10*/  UIADD3 UR4, UPT, UPT, UR4, 0x40, URZ ;  /* 0x0000004004047890 */ /* 0x000fc8000fffe0ff */
[----:B------:R-:W-:-:S09]  /*8a20*/  UPRMT UR4, UR37, 0x654, UR4 ;  /* 0x0000065425047896 */ /* 0x000fd20008000004 */
[----:B------:R-:W-:Y:S01]  /*8a30*/  SYNCS.ARRIVE.TRANS64.RED.A1T0 RZ, [UR4], RZ ;  /* 0x000000ffffff79a7 */ /* 0x000fe20008100404 */
[----:B------:R-:W-:Y:S05]  /*8a40*/  EXIT ;  /* 0x000000000000794d */ /* 0x000fea0003800000 */
.L_x_19:
[----:B--2---:R2:W1:Y:S02]  /*8a50*/  SYNCS.PHASECHK.TRANS64.TRYWAIT P0, [R2+URZ+0xe0], R3 ;  /* 0x0000e003020075a7 */ /* 0x00446400080011ff */
[----:B-1----:R-:W-:Y:S05]  /*8a60*/  @!P0 NANOSLEEP.SYNCS 0x989680 ;  /* 0x009896800000895d */ /* 0x002fea0003900000 */
[----:B------:R-:W1:Y:S02]  /*8a70*/  @!P0 SYNCS.PHASECHK.TRANS64 P0, [R2+URZ+0xe0], R3 ;  /* 0x0000e003020085a7 */ /* 0x000e6400080010ff */
[----:B-1----:R-:W-:Y:S05]  /*8a80*/  @!P0 BRA `(.L_x_19) ;  /* 0xfffffffc00f08947 */ /* 0x002fea000383ffff */
[----:B------:R-:W-:Y:S05]  /*8a90*/  BRA `(.L_x_129) ;  /* 0xffffff8800c07947 */ /* 0x000fea000383ffff */
.L_x_22:
[----:B-1----:R-:W-:-:S07]  /*8aa0*/  MOV R2, UR33 ;  /* 0x0000002100027c02 */ /* 0x002fce0008000f00 */
.L_x_130:
[----:B-1----:R1:W2:Y:S02]  /*8ab0*/  SYNCS.PHASECHK.TRANS64.TRYWAIT P0, [R2+URZ+0x10], R4 ;  /* 0x00001004020075a7 */ /* 0x0022a400080011ff */
[----:B--2---:R-:W-:Y:S05]  /*8ac0*/  @!P0 NANOSLEEP.SYNCS 0x989680 ;  /* 0x009896800000895d */ /* 0x004fea0003900000 */
[----:B------:R-:W2:Y:S02]  /*8ad0*/  @!P0 SYNCS.PHASECHK.TRANS64 P0, [R2+URZ+0x10], R4 ;  /* 0x00001004020085a7 */ /* 0x000ea400080010ff */
[----:B--2---:R-:W-:Y:S05]  /*8ae0*/  @!P0 BRA `(.L_x_130) ;  /* 0xfffffffc00f08947 */ /* 0x004fea000383ffff */
[----:B------:R-:W-:Y:S05]  /*8af0*/  BRA `(.L_x_21) ;  /* 0xffffff8c00107947 */ /* 0x000fea000383ffff */
.L_x_28:
[----:B-1----:R-:W-:-:S07]  /*8b00*/  MOV R2, UR17 ;  /* 0x0000001100027c02 */ /* 0x002fce0008000f00 */
.L_x_131:
[----:B-1----:R1:W2:Y:S02]  /*8b10*/  SYNCS.PHASECHK.TRANS64.TRYWAIT P0, [R2+URZ+0x10], R4 ;  /* 0x00001004020075a7 */ /* 0x0022a400080011ff */
[----:B--2---:R-:W-:Y:S05]  /*8b20*/  @!P0 NANOSLEEP.SYNCS 0x989680 ;  /* 0x009896800000895d */ /* 0x004fea0003900000 */
[----:B------:R-:W2:Y:S02]  /*8b30*/  @!P0 SYNCS.PHASECHK.TRANS64 P0, [R2+URZ+0x10], R4 ;  /* 0x00001004020085a7 */ /* 0x000ea400080010ff */
[----:B--2---:R-:W-:Y:S05]  /*8b40*/  @!P0 BRA `(.L_x_131) ;  /* 0xfffffffc00f08947 */ /* 0x004fea000383ffff */
[----:B------:R-:W-:Y:S05]  /*8b50*/  BRA `(.L_x_27) ;  /* 0xffffff8c00b47947 */ /* 0x000fea000383ffff */
.L_x_32:
[----:B-1----:R1:W2:Y:S02]  /*8b60*/  SYNCS.PHASECHK.TRANS64.TRYWAIT P0, [R2+URZ+0x70], R3 ;  /* 0x00007003020075a7 */ /* 0x0022a400080011ff */
[----:B--2---:R-:W-:Y:S05]  /*8b70*/  @!P0 NANOSLEEP.SYNCS 0x989680 ;  /* 0x009896800000895d */ /* 0x004fea0003900000 */
[----:B------:R-:W2:Y:S02]  /*8b80*/  @!P0 SYNCS.PHASECHK.TRANS64 P0, [R2+URZ+0x70], R3 ;  /* 0x00007003020085a7 */ /* 0x000ea400080010ff */
[----:B--2---:R-:W-:Y:S05]  /*8b90*/  @!P0 BRA `(.L_x_32) ;  /* 0xfffffffc00f08947 */ /* 0x004fea000383ffff */
[----:B------:R-:W-:Y:S05]  /*8ba0*/  BRA `(.L_x_132) ;  /* 0xffffff9000407947 */ /* 0x000fea000383ffff */
.L_x_36:
[----:B----4-:R-:W-:-:S07]  /*8bb0*/  MOV R0, UR4 ;  /* 0x0000000400007c02 */ /* 0x010fce0008000f00 */
.L_x_133:
[----:B-1----:R1:W2:Y:S02]  /*8bc0*/  SYNCS.PHASECHK.TRANS64.TRYWAIT P0, [R0+URZ], R2 ;  /* 0x00000002000075a7 */ /* 0x0022a400080011ff */
[----:B--2---:R-:W-:Y:S05]  /*8bd0*/  @!P0 NANOSLEEP.SYNCS 0x989680 ;  /* 0x009896800000895d */ /* 0x004fea0003900000 */
[----:B------:R-:W2:Y:S02]  /*8be0*/  @!P0 SYNCS.PHASECHK.TRANS64 P0, [R0+URZ], R2 ;  /* 0x00000002000085a7 */ /* 0x000ea400080010ff */
[----:B--2---:R-:W-:Y:S05]  /*8bf0*/  @!P0 BRA `(.L_x_133) ;  /* 0xfffffffc00f08947 */ /* 0x004fea000383ffff */
[----:B------:R-:W-:Y:S05]  /*8c00*/  BRA `(.L_x_134) ;  /* 0xffffff9400b07947 */ /* 0x000fea000383ffff */
.L_x_39:
[----:B-1----:R1:W2:Y:S02]  /*8c10*/  SYNCS.PHASECHK.TRANS64.TRYWAIT P0, [R0+URZ+0xd0], R4 ;  /* 0x0000d004000075a7 */ /* 0x0022a400080011ff */
[----:B--2---:R-:W-:Y:S05]  /*8c20*/  @!P0 NANOSLEEP.SYNCS 0x989680 ;  /* 0x009896800000895d */ /* 0x004fea0003900000 */
[----:B------:R-:W2:Y:S02]  /*8c30*/  @!P0 SYNCS.PHASECHK.TRANS64 P0, [R0+URZ+0xd0], R4 ;  /* 0x0000d004000085a7 */ /* 0x000ea400080010ff */
[----:B--2---:R-:W-:Y:S05]  /*8c40*/  @!P0 BRA `(.L_x_39) ;  /* 0xfffffffc00f08947 */ /* 0x004fea000383ffff */
[----:B------:R-:W-:Y:S05]  /*8c50*/  BRA `(.L_x_135) ;  /* 0xffffff98000c7947 */ /* 0x000fea000383ffff */
.L_x_40:
[----:B------:R-:W-:-:S07]  /*8c60*/  MOV R0, UR5 ;  /* 0x0000000500007c02 */ /* 0x000fce0008000f00 */
.L_x_136:
[----:B-1----:R1:W2:Y:S02]  /*8c70*/  SYNCS.PHASECHK.TRANS64.TRYWAIT P0, [R0+URZ+0x80], R5 ;  /* 0x00008005000075a7 */ /* 0x0022a400080011ff */
[----:B--2---:R-:W-:Y:S05]  /*8c80*/  @!P0 NANOSLEEP.SYNCS 0x989680 ;  /* 0x009896800000895d */ /* 0x004fea0003900000 */
[----:B------:R-:W2:Y:S02]  /*8c90*/  @!P0 SYNCS.PHASECHK.TRANS64 P0, [R0+URZ+0x80], R5 ;  /* 0x00008005000085a7 */ /* 0x000ea400080010ff */
[----:B--2---:R-:W-:Y:S05]  /*8ca0*/  @!P0 BRA `(.L_x_136) ;  /* 0xfffffffc00f08947 */ /* 0x004fea000383ffff */
[----:B------:R-:W-:Y:S05]  /*8cb0*/  BRA `(.L_x_137) ;  /* 0xffffff98001c7947 */ /* 0x000fea000383ffff */
.L_x_41:
[----:B-1----:R1:W2:Y:S02]  /*8cc0*/  SYNCS.PHASECHK.TRANS64.TRYWAIT P1, [R0+URZ+0x70], R4 ;  /* 0x00007004000075a7 */ /* 0x0022a400080211ff */
[----:B--2---:R-:W-:Y:S05]  /*8cd0*/  @!P1 NANOSLEEP.SYNCS 0x989680 ;  /* 0x009896800000995d */ /* 0x004fea0003900000 */
[----:B------:R-:W2:Y:S02]  /*8ce0*/  @!P1 SYNCS.PHASECHK.TRANS64 P1, [R0+URZ+0x70], R4 ;  /* 0x00007004000095a7 */ /* 0x000ea400080210ff */
[----:B--2---:R-:W-:Y:S05]  /*8cf0*/  @!P1 BRA `(.L_x_41) ;  /* 0xfffffffc00f09947 */ /* 0x004fea000383ffff */
[----:B------:R-:W-:Y:S05]  /*8d00*/  BRA `(.L_x_138) ;  /* 0xffffff98004c7947 */ /* 0x000fea000383ffff */
.L_x_44:
[----:B------:R-:W-:-:S07]  /*8d10*/  MOV R0, UR5 ;  /* 0x0000000500007c02 */ /* 0x000fce0008000f00 */
.L_x_139:
[----:B-1----:R1:W2:Y:S02]  /*8d20*/  SYNCS.PHASECHK.TRANS64.TRYWAIT P0, [R0+URZ+0x80], R2 ;  /* 0x00008002000075a7 */ /* 0x0022a400080011ff */
[----:B--2---:R-:W-:Y:S05]  /*8d30*/  @!P0 NANOSLEEP.SYNCS 0x989680 ;  /* 0x009896800000895d */ /* 0x004fea0003900000 */
[----:B------:R-:W2:Y:S02]  /*8d40*/  @!P0 SYNCS.PHASECHK.TRANS64 P0, [R0+URZ+0x80], R2 ;  /* 0x00008002000085a7 */ /* 0x000ea400080010ff */
[----:B--2---:R-:W-:Y:S05]  /*8d50*/  @!P0 BRA `(.L_x_139) ;  /* 0xfffffffc00f08947 */ /* 0x004fea000383ffff */
[----:B------:R-:W-:Y:S05]  /*8d60*/  BRA `(.L_x_43) ;  /* 0xffffff9800a07947 */ /* 0x000fea000383ffff */
.L_x_51:
[----:B-1----:R1:W2:Y:S02]  /*8d70*/  SYNCS.PHASECHK.TRANS64.TRYWAIT P1, [R0+URZ+0x70], R2 ;  /* 0x00007002000075a7 */ /* 0x0022a400080211ff */
[----:B--2---:R-:W-:Y:S05]  /*8d80*/  @!P1 NANOSLEEP.SYNCS 0x989680 ;  /* 0x009896800000995d */ /* 0x004fea0003900000 */
[----:B------:R-:W2:Y:S02]  /*8d90*/  @!P1 SYNCS.PHASECHK.TRANS64 P1, [R0+URZ+0x70], R2 ;  /* 0x00007002000095a7 */ /* 0x000ea400080210ff */
[----:B--2---:R-:W-:Y:S05]  /*8da0*/  @!P1 BRA `(.L_x_51) ;  /* 0xfffffffc00f09947 */ /* 0x004fea000383ffff */
[----:B------:R-:W-:Y:S05]  /*8db0*/  BRA `(.L_x_140) ;  /* 0xffffffa000007947 */ /* 0x000fea000383ffff */
.L_x_52:
[----:B------:R-:W-:-:S07]  /*8dc0*/  MOV R2, UR8 ;  /* 0x0000000800027c02 */ /* 0x000fce0008000f00 */
.L_x_141:
[----:B-1----:R1:W2:Y:S02]  /*8dd0*/  SYNCS.PHASECHK.TRANS64.TRYWAIT P0, [R2+URZ+0xb0], R0 ;  /* 0x0000b000020075a7 */ /* 0x0022a400080011ff */
[----:B--2---:R-:W-:Y:S05]  /*8de0*/  @!P0 NANOSLEEP.SYNCS 0x989680 ;  /* 0x009896800000895d */ /* 0x004fea0003900000 */
[----:B------:R-:W2:Y:S02]  /*8df0*/  @!P0 SYNCS.PHASECHK.TRANS64 P0, [R2+URZ+0xb0], R0 ;  /* 0x0000b000020085a7 */ /* 0x000ea400080010ff */
[----:B--2---:R-:W-:Y:S05]  /*8e00*/  @!P0 BRA `(.L_x_141) ;  /* 0xfffffffc00f08947 */ /* 0x004fea000383ffff */
[----:B------:R-:W-:Y:S05]  /*8e10*/  BRA `(.L_x_142) ;  /* 0xffffffa000387947 */ /* 0x000fea000383ffff */
.L_x_55:
[----:B------:R-:W-:Y:S07]  /*8e20*/  MOV R0, UR7 ;  /* 0x0000000700007c02 */ /* 0x000fee0008000f00 */
.L_x_143:
[----:B-1----:R1:W2:Y:S02]  /*8e30*/  SYNCS.PHASECHK.TRANS64.TRYWAIT P0, [R0+URZ], R2 ;  /* 0x00000002000075a7 */ /* 0x0022a400080011ff */
[----:B--2---:R-:W-:Y:S05]  /*8e40*/  @!P0 NANOSLEEP.SYNCS 0x989680 ;  /* 0x009896800000895d */ /* 0x004fea0003900000 */
[----:B------:R-:W2:Y:S02]  /*8e50*/  @!P0 SYNCS.PHASECHK.TRANS64 P0, [R0+URZ], R2 ;  /* 0x00000002000085a7 */ /* 0x000ea400080010ff */
[----:B--2---:R-:W-:Y:S05]  /*8e60*/  @!P0 BRA `(.L_x_143) ;  /* 0xfffffffc00f08947 */ /* 0x004fea000383ffff */
[----:B------:R-:W-:Y:S05]  /*8e70*/  BRA `(.L_x_54) ;  /* 0xffffffa000547947 */ /* 0x000fea000383ffff */
.L_x_58:
[----:B------:R-:W-:-:S07]  /*8e80*/  MOV R0, UR5 ;  /* 0x0000000500007c02 */ /* 0x000fce0008000f00 */
.L_x_144:
[----:B--2---:R2:W3:Y:S02]  /*8e90*/  SYNCS.PHASECHK.TRANS64.TRYWAIT P0, [R0+URZ], R2 ;  /* 0x00000002000075a7 */ /* 0x0044e400080011ff */
[----:B---3--:R-:W-:Y:S05]  /*8ea0*/  @!P0 NANOSLEEP.SYNCS 0x989680 ;  /* 0x009896800000895d */ /* 0x008fea0003900000 */
[----:B------:R-:W3:Y:S02]  /*8eb0*/  @!P0 SYNCS.PHASECHK.TRANS64 P0, [R0+URZ], R2 ;  /* 0x00000002000085a7 */ /* 0x000ee400080010ff */
[----:B---3--:R-:W-:Y:S05]  /*8ec0*/  @!P0 BRA `(.L_x_144) ;  /* 0xfffffffc00f08947 */ /* 0x008fea000383ffff */
[----:B------:R-:W-:Y:S05]  /*8ed0*/  BRA `(.L_x_145) ;  /* 0xffffffa400087947 */ /* 0x000fea000383ffff */
.L_x_59:
[----:B------:R-:W-:-:S07]  /*8ee0*/  MOV R0, UR5 ;  /* 0x0000000500007c02 */ /* 0x000fce0008000f00 */
.L_x_146:
[----:B-1----:R1:W2:Y:S02]  /*8ef0*/  SYNCS.PHASECHK.TRANS64.TRYWAIT P0, [R0+URZ], R3 ;  /* 0x00000003000075a7 */ /* 0x0022a400080011ff */
[----:B--2---:R-:W-:Y:S05]  /*8f00*/  @!P0 NANOSLEEP.SYNCS 0x989680 ;  /* 0x009896800000895d */ /* 0x004fea0003900000 */
[----:B------:R-:W2:Y:S02]  /*8f10*/  @!P0 SYNCS.PHASECHK.TRANS64 P0, [R0+URZ], R3 ;  /* 0x00000003000085a7 */ /* 0x000ea400080010ff */
[----:B--2---:R-:W-:Y:S05]  /*8f20*/  @!P0 BRA `(.L_x_146) ;  /* 0xfffffffc00f08947 */ /* 0x004fea000383ffff */
[----:B------:R-:W-:Y:S05]  /*8f30*/  BRA `(.L_x_147) ;  /* 0xffffffa400147947 */ /* 0x000fea000383ffff */
.L_x_60:
[----:B------:R-:W-:-:S07]  /*8f40*/  MOV R0, UR5 ;  /* 0x0000000500007c02 */ /* 0x000fce0008000f00 */
.L_x_148:
[----:B-1----:R1:W2:Y:S02]  /*8f50*/  SYNCS.PHASECHK.TRANS64.TRYWAIT P0, [R0+URZ], R3 ;  /* 0x00000003000075a7 */ /* 0x0022a400080011ff */
[----:B--2---:R-:W-:Y:S05]  /*8f60*/  @!P0 NANOSLEEP.SYNCS 0x989680 ;  /* 0x009896800000895d */ /* 0x004fea0003900000 */
[----:B------:R-:W2:Y:S02]  /*8f70*/  @!P0 SYNCS.PHASECHK.TRANS64 P0, [R0+URZ], R3 ;  /* 0x00000003000085a7 */ /* 0x000ea400080010ff */
[----:B--2---:R-:W-:Y:S05]  /*8f80*/  @!P0 BRA `(.L_x_148) ;  /* 0xfffffffc00f08947 */ /* 0x004fea000383ffff */
[----:B------:R-:W-:Y:S05]  /*8f90*/  BRA `(.L_x_149) ;  /* 0xffffffa400207947 */ /* 0x000fea000383ffff */
.L_x_61:
[----:B-1----:R-:W-:-:S07]  /*8fa0*/  MOV R0, UR7 ;  /* 0x0000000700007c02 */ /* 0x002fce0008000f00 */
.L_x_150:
[----:B-1----:R1:W2:Y:S02]  /*8fb0*/  SYNCS.PHASECHK.TRANS64.TRYWAIT P0, [R0+URZ], R2 ;  /* 0x00000002000075a7 */ /* 0x0022a400080011ff */
[----:B--2---:R-:W-:Y:S05]  /*8fc0*/  @!P0 NANOSLEEP.SYNCS 0x989680 ;  /* 0x009896800000895d */ /* 0x004fea0003900000 */
[----:B------:R-:W2:Y:S02]  /*8fd0*/  @!P0 SYNCS.PHASECHK.TRANS64 P0, [R0+URZ], R2 ;  /* 0x00000002000085a7 */ /* 0x000ea400080010ff */
[----:B--2---:R-:W-:Y:S05]  /*8fe0*/  @!P0 BRA `(.L_x_150) ;  /* 0xfffffffc00f08947 */ /* 0x004fea000383ffff */
[----:B------:R-:W-:Y:S05]  /*8ff0*/  BRA `(.L_x_151) ;  /* 0xffffffa4002c7947 */ /* 0x000fea000383ffff */
.L_x_66:
[----:B--2---:R2:W3:Y:S02]  /*9000*/  SYNCS.PHASECHK.TRANS64.TRYWAIT P0, [R0+URZ+0x70], R2 ;  /* 0x00007002000075a7 */ /* 0x0044e400080011ff */
[----:B---3--:R-:W-:Y:S05]  /*9010*/  @!P0 NANOSLEEP.SYNCS 0x989680 ;  /* 0x009896800000895d */ /* 0x008fea0003900000 */
[----:B------:R-:W3:Y:S02]  /*9020*/  @!P0 SYNCS.PHASECHK.TRANS64 P0, [R0+URZ+0x70], R2 ;  /* 0x00007002000085a7 */ /* 0x000ee400080010ff */
[----:B---3--:R-:W-:Y:S05]  /*9030*/  @!P0 BRA `(.L_x_66) ;  /* 0xfffffffc00f08947 */ /* 0x008fea000383ffff */
[----:B------:R-:W-:Y:S05]  /*9040*/  BRA `(.L_x_152) ;  /* 0xffffffa800387947 */ /* 0x000fea000383ffff */
.L_x_69:
[----:B------:R-:W-:Y:S07]  /*9050*/  MOV R0, UR7 ;  /* 0x0000000700007c02 */ /* 0x000fee0008000f00 */
.L_x_153:
[----:B--2---:R2:W3:Y:S02]  /*9060*/  SYNCS.PHASECHK.TRANS64.TRYWAIT P0, [R0+URZ+0x68], R2 ;  /* 0x00006802000075a7 */ /* 0x0044e400080011ff */
[----:B---3--:R-:W-:Y:S05]  /*9070*/  @!P0 NANOSLEEP.SYNCS 0x989680 ;  /* 0x009896800000895d */ /* 0x008fea0003900000 */
[----:B------:R-:W3:Y:S02]  /*9080*/  @!P0 SYNCS.PHASECHK.TRANS64 P0, [R0+URZ+0x68], R2 ;  /* 0x00006802000085a7 */ /* 0x000ee400080010ff */
[----:B---3--:R-:W-:Y:S05]  /*9090*/  @!P0 BRA `(.L_x_153) ;  /* 0xfffffffc00f08947 */ /* 0x008fea000383ffff */
[----:B------:R-:W-:Y:S05]  /*90a0*/  BRA `(.L_x_68) ;  /* 0xffffffac00187947 */ /* 0x000fea000383ffff */
.L_x_72:
[----:B------:R-:W-:Y:S07]  /*90b0*/  MOV R0, UR7 ;  /* 0x0000000700007c02 */ /* 0x000fee0008000f00 */
.L_x_154:
[----:B-1----:R1:W2:Y:S02]  /*90c0*/  SYNCS.PHASECHK.TRANS64.TRYWAIT P0, [R0+URZ+0x40], R14 ;  /* 0x0000400e000075a7 */ /* 0x0022a400080011ff */
[----:B--2---:R-:W-:Y:S05]  /*90d0*/  @!P0 NANOSLEEP.SYNCS 0x989680 ;  /* 0x009896800000895d */ /* 0x004fea0003900000 */
[----:B------:R-:W2:Y:S02]  /*90e0*/  @!P0 SYNCS.PHASECHK.TRANS64 P0, [R0+URZ+0x40], R14 ;  /* 0x0000400e000085a7 */ /* 0x000ea400080010ff */
[----:B--2---:R-:W-:Y:S05]  /*90f0*/  @!P0 BRA `(.L_x_154) ;  /* 0xfffffffc00f08947 */ /* 0x004fea000383ffff */
[----:B------:R-:W-:Y:S05]  /*9100*/  BRA `(.L_x_155) ;  /* 0xffffffac00907947 */ /* 0x000fea000383ffff */
.L_x_73:
[----:B------:R-:W-:Y:S07]  /*9110*/  MOV R0, UR7 ;  /* 0x0000000700007c02 */ /* 0x000fee0008000f00 */
.L_x_156:
[----:B-1----:R1:W2:Y:S02]  /*9120*/  SYNCS.PHASECHK.TRANS64.TRYWAIT P0, [R0+URZ+0x48], R14 ;  /* 0x0000480e000075a7 */ /* 0x0022a400080011ff */
[----:B--2---:R-:W-:Y:S05]  /*9130*/  @!P0 NANOSLEEP.SYNCS 0x989680 ;  /* 0x009896800000895d */ /* 0x004fea0003900000 */
[----:B------:R-:W2:Y:S02]  /*9140*/  @!P0 SYNCS.PHASECHK.TRANS64 P0, [R0+URZ+0x48], R14 ;  /* 0x0000480e000085a7 */ /* 0x000ea400080010ff */
[----:B--2---:R-:W-:Y:S05]  /*9150*/  @!P0 BRA `(.L_x_156) ;  /* 0xfffffffc00f08947 */ /* 0x004fea000383ffff */
[----:B------:R-:W-:Y:S05]  /*9160*/  BRA `(.L_x_157) ;  /* 0xffffffac00c87947 */ /* 0x000fea000383ffff */
.L_x_74:
[----:B------:R-:W-:Y:S07]  /*9170*/  MOV R0, UR7 ;  /* 0x0000000700007c02 */ /* 0x000fee0008000f00 */
.L_x_158:
[----:B-1----:R1:W2:Y:S02]  /*9180*/  SYNCS.PHASECHK.TRANS64.TRYWAIT P0, [R0+URZ+0x50], R14 ;  /* 0x0000500e000075a7 */ /* 0x0022a400080011ff */
[----:B--2---:R-:W-:Y:S05]  /*9190*/  @!P0 NANOSLEEP.SYNCS 0x989680 ;  /* 0x009896800000895d */ /* 0x004fea0003900000 */
[----:B------:R-:W2:Y:S02]  /*91a0*/  @!P0 SYNCS.PHASECHK.TRANS64 P0, [R0+URZ+0x50], R14 ;  /* 0x0000500e000085a7 */ /* 0x000ea400080010ff */
[----:B--2---:R-:W-:Y:S05]  /*91b0*/  @!P0 BRA `(.L_x_158) ;  /* 0xfffffffc00f08947 */ /* 0x004fea000383ffff */
[----:B------:R-:W-:Y:S05]  /*91c0*/  BRA `(.L_x_159) ;  /* 0xffffffb0000c7947 */ /* 0x000fea000383ffff */
.L_x_75:
[----:B------:R-:W-:Y:S07]  /*91d0*/  MOV R0, UR7 ;  /* 0x0000000700007c02 */ /* 0x000fee0008000f00 */
.L_x_160:
[----:B-1----:R1:W2:Y:S02]  /*91e0*/  SYNCS.PHASECHK.TRANS64.TRYWAIT P0, [R0+URZ+0x58], R14 ;  /* 0x0000580e000075a7 */ /* 0x0022a400080011ff */
[----:B--2---:R-:W-:Y:S05]  /*91f0*/  @!P0 NANOSLEEP.SYNCS 0x989680 ;  /* 0x009896800000895d */ /* 0x004fea0003900000 */
[----:B------:R-:W2:Y:S02]  /*9200*/  @!P0 SYNCS.PHASECHK.TRANS64 P0, [R0+URZ+0x58], R14 ;  /* 0x0000580e000085a7 */ /* 0x000ea400080010ff */
[----:B--2---:R-:W-:Y:S05]  /*9210*/  @!P0 BRA `(.L_x_160) ;  /* 0xfffffffc00f08947 */ /* 0x004fea000383ffff */
[----:B------:R-:W-:Y:S05]  /*9220*/  BRA `(.L_x_161) ;  /* 0xffffffb000907947 */ /* 0x000fea000383ffff */
.L_x_77:
[----:B------:R-:W-:-:S07]  /*9230*/  MOV R0, UR7 ;  /* 0x0000000700007c02 */ /* 0x000fce0008000f00 */
.L_x_162:
[----:B-1----:R1:W3:Y:S02]  /*9240*/  SYNCS.PHASECHK.TRANS64.TRYWAIT P0, [R0+URZ+0x40], R2 ;  /* 0x00004002000075a7 */ /* 0x0022e400080011ff */
[----:B---3--:R-:W-:Y:S05]  /*9250*/  @!P0 NANOSLEEP.SYNCS 0x989680 ;  /* 0x009896800000895d */ /* 0x008fea0003900000 */
[----:B------:R-:W3:Y:S02]  /*9260*/  @!P0 SYNCS.PHASECHK.TRANS64 P0, [R0+URZ+0x40], R2 ;  /* 0x00004002000085a7 */ /* 0x000ee400080010ff */
[----:B---3--:R-:W-:Y:S05]  /*9270*/  @!P0 BRA `(.L_x_162) ;  /* 0xfffffffc00f08947 */ /* 0x008fea000383ffff */
[----:B------:R-:W-:Y:S05]  /*9280*/  BRA `(.L_x_163) ;  /* 0xffffffb400007947 */ /* 0x000fea000383ffff */
.L_x_78:
[----:B-1----:R-:W-:-:S07]  /*9290*/  MOV R0, UR7 ;  /* 0x0000000700007c02 */ /* 0x002fce0008000f00 */
.L_x_164:
[----:B-1----:R1:W3:Y:S02]  /*92a0*/  SYNCS.PHASECHK.TRANS64.TRYWAIT P0, [R0+URZ+0x48], R2 ;  /* 0x00004802000075a7 */ /* 0x0022e400080011ff */
[----:B---3--:R-:W-:Y:S05]  /*92b0*/  @!P0 NANOSLEEP.SYNCS 0x989680 ;  /* 0x009896800000895d */ /* 0x008fea0003900000 */
[----:B------:R-:W3:Y:S02]  /*92c0*/  @!P0 SYNCS.PHASECHK.TRANS64 P0, [R0+URZ+0x48], R2 ;  /* 0x00004802000085a7 */ /* 0x000ee400080010ff */
[----:B---3--:R-:W-:Y:S05]  /*92d0*/  @!P0 BRA `(.L_x_164) ;  /* 0xfffffffc00f08947 */ /* 0x008fea000383ffff */
[----:B------:R-:W-:Y:S05]  /*92e0*/  BRA `(.L_x_165) ;  /* 0xffffffb000f07947 */ /* 0x000fea000383ffff */
.L_x_79:
[----:B-1----:R-:W-:-:S07]  /*92f0*/  MOV R0, UR7 ;  /* 0x0000000700007c02 */ /* 0x002fce0008000f00 */
.L_x_166:
[----:B-1----:R1:W3:Y:S02]  /*9300*/  SYNCS.PHASECHK.TRANS64.TRYWAIT P0, [R0+URZ+0x50], R2 ;  /* 0x00005002000075a7 */ /* 0x0022e400080011ff */
[----:B---3--:R-:W-:Y:S05]  /*9310*/  @!P0 NANOSLEEP.SYNCS 0x989680 ;  /* 0x009896800000895d */ /* 0x008fea0003900000 */
[----:B------:R-:W3:Y:S02]  /*9320*/  @!P0 SYNCS.PHASECHK.TRANS64 P0, [R0+URZ+0x50], R2 ;  /* 0x00005002000085a7 */ /* 0x000ee400080010ff */
[----:B---3--:R-:W-:Y:S05]  /*9330*/  @!P0 BRA `(.L_x_166) ;  /* 0xfffffffc00f08947 */ /* 0x008fea000383ffff */
[----:B------:R-:W-:Y:S05]  /*9340*/  BRA `(.L_x_167) ;  /* 0xffffffb000e07947 */ /* 0x000fea000383ffff */
.L_x_81:
[----:B--2---:R2:W4:Y:S02]  /*9350*/  SYNCS.PHASECHK.TRANS64.TRYWAIT P0, [R0+URZ+0x70], R2 ;  /* 0x00007002000075a7 */ /* 0x00452400080011ff */
[----:B----4-:R-:W-:Y:S05]  /*9360*/  @!P0 NANOSLEEP.SYNCS 0x989680 ;  /* 0x009896800000895d */ /* 0x010fea0003900000 */
[----:B------:R-:W4:Y:S02]  /*9370*/  @!P0 SYNCS.PHASECHK.TRANS64 P0, [R0+URZ+0x70], R2 ;  /* 0x00007002000085a7 */ /* 0x000f2400080010ff */
[----:B----4-:R-:W-:Y:S05]  /*9380*/  @!P0 BRA `(.L_x_81) ;  /* 0xfffffffc00f08947 */ /* 0x010fea000383ffff */
[----:B------:R-:W-:Y:S05]  /*9390*/  BRA `(.L_x_168) ;  /* 0xffffffb400a87947 */ /* 0x000fea000383ffff */
.L_x_92:
[----:B-1----:R-:W-:Y:S04]  /*93a0*/  MOV R2, UR48 ;  /* 0x0000003000027c02 */ /* 0x002fe80008000f00 */
[----:B------:R1:W3:Y:S03]  /*93b0*/  SYNCS.PHASECHK.TRANS64.TRYWAIT P1, [R2+URZ+0x20], R3 ;  /* 0x00002003020075a7 */ /* 0x0002e600080211ff */
[----:B---3--:R-:W-:Y:S05]  /*93c0*/  @!P1 NANOSLEEP.SYNCS 0x989680 ;  /* 0x009896800000995d */ /* 0x008fea0003900000 */
[----:B------:R-:W3:Y:S02]  /*93d0*/  @!P1 SYNCS.PHASECHK.TRANS64 P1, [R2+URZ+0x20], R3 ;  /* 0x00002003020095a7 */ /* 0x000ee400080210ff */
[----:B---3--:R-:W-:Y:S05]  /*93e0*/  @!P1 BRA `(.L_x_92) ;  /* 0xfffffffc00ec9947 */ /* 0x008fea000383ffff */
[----:B------:R-:W-:Y:S05]  /*93f0*/  BRA `(.L_x_91) ;  /* 0xffffffc000b47947 */ /* 0x000fea000383ffff */
.L_x_94:
[----:B-1----:R1:W4:Y:S02]  /*9400*/  SYNCS.PHASECHK.TRANS64.TRYWAIT P0, [R64+URZ+0x90], R0 ;  /* 0x00009000400075a7 */ /* 0x00232400080011ff */
[----:B----4-:R-:W-:Y:S05]  /*9410*/  @!P0 NANOSLEEP.SYNCS 0x989680 ;  /* 0x009896800000895d */ /* 0x010fea0003900000 */
[----:B------:R-:W4:Y:S02]  /*9420*/  @!P0 SYNCS.PHASECHK.TRANS64 P0, [R64+URZ+0x90], R0 ;  /* 0x00009000400085a7 */ /* 0x000f2400080010ff */
[----:B----4-:R-:W-:Y:S05]  /*9430*/  @!P0 BRA `(.L_x_94) ;  /* 0xfffffffc00f08947 */ /* 0x010fea000383ffff */
[----:B------:R-:W-:Y:S05]  /*9440*/  BRA `(.L_x_93) ;  /* 0xffffffc000dc7947 */ /* 0x000fea000383ffff */
.L_x_103:
[----:B--2---:R2:W4:Y:S02]  /*9450*/  SYNCS.PHASECHK.TRANS64.TRYWAIT P0, [R2+URZ+0x20], R0 ;  /* 0x00002000020075a7 */ /* 0x00452400080011ff */
[----:B----4-:R-:W-:Y:S05]  /*9460*/  @!P0 NANOSLEEP.SYNCS 0x989680 ;  /* 0x009896800000895d */ /* 0x010fea0003900000 */
[----:B------:R-:W4:Y:S02]  /*9470*/  @!P0 SYNCS.PHASECHK.TRANS64 P0, [R2+URZ+0x20], R0 ;  /* 0x00002000020085a7 */ /* 0x000f2400080010ff */
[----:B----4-:R-:W-:Y:S05]  /*9480*/  @!P0 BRA `(.L_x_103) ;  /* 0xfffffffc00f08947 */ /* 0x010fea000383ffff */
[----:B------:R-:W-:Y:S05]  /*9490*/  BRA `(.L_x_102) ;  /* 0xffffffcc00b87947 */ /* 0x000fea000383ffff */
.L_x_111:
[----:B--2---:R2:W4:Y:S02]  /*94a0*/  SYNCS.PHASECHK.TRANS64.TRYWAIT P0, [R0+URZ+0x20], R6 ;  /* 0x00002006000075a7 */ /* 0x00452400080011ff */
[----:B----4-:R-:W-:Y:S05]  /*94b0*/  @!P0 NANOSLEEP.SYNCS 0x989680 ;  /* 0x009896800000895d */ /* 0x010fea0003900000 */
[----:B------:R-:W4:Y:S02]  /*94c0*/  @!P0 SYNCS.PHASECHK.TRANS64 P0, [R0+URZ+0x20], R6 ;  /* 0x00002006000085a7 */ /* 0x000f2400080010ff */
[----:B----4-:R-:W-:Y:S05]  /*94d0*/  @!P0 BRA `(.L_x_111) ;  /* 0xfffffffc00f08947 */ /* 0x010fea000383ffff */
[----:B------:R-:W-:Y:S05]  /*94e0*/  BRA `(.L_x_110) ;  /* 0xffffffd800b87947 */ /* 0x000fea000383ffff */
.L_x_119:
[----:B--2---:R2:W4:Y:S02]  /*94f0*/  SYNCS.PHASECHK.TRANS64.TRYWAIT P0, [R0+URZ+0x20], R5 ;  /* 0x00002005000075a7 */ /* 0x00452400080011ff */
[----:B----4-:R-:W-:Y:S05]  /*9500*/  @!P0 NANOSLEEP.SYNCS 0x989680 ;  /* 0x009896800000895d */ /* 0x010fea0003900000 */
[----:B------:R-:W4:Y:S02]  /*9510*/  @!P0 SYNCS.PHASECHK.TRANS64 P0, [R0+URZ+0x20], R5 ;  /* 0x00002005000085a7 */ /* 0x000f2400080010ff */
[----:B----4-:R-:W-:Y:S05]  /*9520*/  @!P0 BRA `(.L_x_119) ;  /* 0xfffffffc00f08947 */ /* 0x010fea000383ffff */
[----:B------:R-:W-:Y:S05]  /*9530*/  BRA `(.L_x_118) ;  /* 0xffffffe400b87947 */ /* 0x000fea000383ffff */
        .weak           $__internal_0_$__cuda_sm10x_tcgen05_guardrail_trap_col_being_dealloced_not_returned_by_alloc
        .type           $__internal_0_$__cuda_sm10x_tcgen05_guardrail_trap_col_being_dealloced_not_returned_by_alloc,@function
        .size           $__internal_0_$__cuda_sm10x_tcgen05_guardrail_trap_col_being_dealloced_not_returned_by_alloc,($__internal_1_$__cuda_sm10x_tcgen05_guardrail_trap_phase_invalid_during_alloc - $__internal_0_$__cuda_sm10x_tcgen05_guardrail_trap_col_being_dealloced_not_returned_by_alloc)
$__internal_0_$__cuda_sm10x_tcgen05_guardrail_trap_col_being_dealloced_not_returned_by_alloc:
[----:B------:R-:W-:Y:S05]  /*9540*/  BPT.TRAP 0x1 ;  /* 0x000000040000795c */ /* 0x000fea0000300000 */
[----:B------:R-:W-:-:S04]  /*9550*/  HFMA2 R3, -RZ, RZ, 0, 0 ;  /* 0x00000000ff037431 */ /* 0x000fc800000001ff */
[----:B------:R-:W-:Y:S05]  /*9560*/  RET.REL.NODEC R2 `(_ZN7cutlass13device_kernelINS_4gemm6kernel13GemmUniversalIN4cute5tupleIJiiiiEEENS1_10collective13CollectiveMmaINS1_35MainloopSm100TmaUmmaWarpSpecializedILi2ELi2ELi4ENS5_IJNS4_1CILi1EEESB_SB_EEEEENS5_IJNSA_ILi128EEESE_NSA_ILi32EEEEEENS_6half_tENS5_IJlSB_lEEESH_SI_NS4_8TiledMMAINS4_8MMA_AtomIJNS4_20SM100_MMA_F16BF16_SSISH_SH_fLi128ELi128ELNS4_4UMMA5MajorE0ELSN_0ELNSM_7ScaleInE0ELSO_0EEEEEENS4_6LayoutISC_NS5_IJNSA_ILi0EEESS_SS_EEEEENS5_IJNS4_10UnderscoreESV_SV_EEEEENS4_13SM90_TMA_LOADENS4_14ComposedLayoutINS4_7SwizzleILi2ELi4ELi3EEENS4_18smem_ptr_flag_bitsILi16EEENSR_INS5_IJNSA_ILi8EEESF_EEENS5_IJSF_SB_EEEEEEEvNS4_8identityESY_S18_vS19_EENS_8epilogue10collective18CollectiveEpilogueINS1B_23Sm100TmaWarpSpecializedILi4ELi2ELi32ELb1ELb0EEEJSG_NS5_IJNSR_ISE_SB_EENSR_ISF_SB_EEEEESH_SI_SH_SI_NS1B_6fusion15FusionCallbacksIS1F_NS1J_17LinearCombinationISH_fSH_fLNS_15FloatRoundStyleE2EEESG_S1I_JEEENS4_5SM1004TMEM4LOAD26SM100_TMEM_LOAD_32dp32b32xESY_S18_NS4_39AutoVectorizingCopyWithAssumedAlignmentILi128EEENS4_14SM90_TMA_STOREES18_S1U_S1U_EEEvvEEEEvNT_6ParamsE) ;  /* 0xffffff6802a47950 */ /* 0x000fea0003c3ffff */
        .weak           $__internal_1_$__cuda_sm10x_tcgen05_guardrail_trap_phase_invalid_during_alloc
        .type           $__internal_1_$__cuda_sm10x_tcgen05_guardrail_trap_phase_invalid_during_alloc,@function
        .size           $__internal_1_$__cuda_sm10x_tcgen05_guardrail_trap_phase_invalid_during_alloc,($__internal_2_$__cuda_sm10x_tcgen05_guardrail_trap_unallocated_columns_being_dealloced - $__internal_1_$__cuda_sm10x_tcgen05_guardrail_trap_phase_invalid_during_alloc)
$__internal_1_$__cuda_sm10x_tcgen05_guardrail_trap_phase_invalid_during_alloc:
[----:B------:R-:W-:Y:S05]  /*9570*/  BPT.TRAP 0x1 ;  /* 0x000000040000795c */ /* 0x000fea0000300000 */
[----:B------:R-:W-:-:S04]  /*9580*/  MOV R3, 0x0 ;  /* 0x0000000000037802 */ /* 0x000fc80000000f00 */
[----:B------:R-:W-:Y:S05]  /*9590*/  RET.REL.NODEC R2 `(_ZN7cutlass13device_kernelINS_4gemm6kernel13GemmUniversalIN4cute5tupleIJiiiiEEENS1_10collective13CollectiveMmaINS1_35MainloopSm100TmaUmmaWarpSpecializedILi2ELi2ELi4ENS5_IJNS4_1CILi1EEESB_SB_EEEEENS5_IJNSA_ILi128EEESE_NSA_ILi32EEEEEENS_6half_tENS5_IJlSB_lEEESH_SI_NS4_8TiledMMAINS4_8MMA_AtomIJNS4_20SM100_MMA_F16BF16_SSISH_SH_fLi128ELi128ELNS4_4UMMA5MajorE0ELSN_0ELNSM_7ScaleInE0ELSO_0EEEEEENS4_6LayoutISC_NS5_IJNSA_ILi0EEESS_SS_EEEEENS5_IJNS4_10UnderscoreESV_SV_EEEEENS4_13SM90_TMA_LOADENS4_14ComposedLayoutINS4_7SwizzleILi2ELi4ELi3EEENS4_18smem_ptr_flag_bitsILi16EEENSR_INS5_IJNSA_ILi8EEESF_EEENS5_IJSF_SB_EEEEEEEvNS4_8identityESY_S18_vS19_EENS_8epilogue10collective18CollectiveEpilogueINS1B_23Sm100TmaWarpSpecializedILi4ELi2ELi32ELb1ELb0EEEJSG_NS5_IJNSR_ISE_SB_EENSR_ISF_SB_EEEEESH_SI_SH_SI_NS1B_6fusion15FusionCallbacksIS1F_NS1J_17LinearCombinationISH_fSH_fLNS_15FloatRoundStyleE2EEESG_S1I_JEEENS4_5SM1004TMEM4LOAD26SM100_TMEM_LOAD_32dp32b32xESY_S18_NS4_39AutoVectorizingCopyWithAssumedAlignmentILi128EEENS4_14SM90_TMA_STOREES18_S1U_S1U_EEEvvEEEEvNT_6ParamsE) ;  /* 0xffffff6802987950 */ /* 0x000fea0003c3ffff */
        .weak           $__internal_2_$__cuda_sm10x_tcgen05_guardrail_trap_unallocated_columns_being_dealloced
        .type           $__internal_2_$__cuda_sm10x_tcgen05_guardrail_trap_unallocated_columns_being_dealloced,@function
        .size           $__internal_2_$__cuda_sm10x_tcgen05_guardrail_trap_unallocated_columns_being_dealloced,(.L_x_170 - $__internal_2_$__cuda_sm10x_tcgen05_guardrail_trap_unallocated_columns_being_dealloced)
$__internal_2_$__cuda_sm10x_tcgen05_guardrail_trap_unallocated_columns_being_dealloced:
[----:B------:R-:W-:Y:S05]  /*95a0*/  BPT.TRAP 0x1 ;  /* 0x000000040000795c */ /* 0x000fea0000300000 */
[----:B------:R-:W-:-:S04]  /*95b0*/  HFMA2 R3, -RZ, RZ, 0, 0 ;  /* 0x00000000ff037431 */ /* 0x000fc800000001ff */
[----:B------:R-:W-:Y:S05]  /*95c0*/  RET.REL.NODEC R2 `(_ZN7cutlass13device_kernelINS_4gemm6kernel13GemmUniversalIN4cute5tupleIJiiiiEEENS1_10collective13CollectiveMmaINS1_35MainloopSm100TmaUmmaWarpSpecializedILi2ELi2ELi4ENS5_IJNS4_1CILi1EEESB_SB_EEEEENS5_IJNSA_ILi128EEESE_NSA_ILi32EEEEEENS_6half_tENS5_IJlSB_lEEESH_SI_NS4_8TiledMMAINS4_8MMA_AtomIJNS4_20SM100_MMA_F16BF16_SSISH_SH_fLi128ELi128ELNS4_4UMMA5MajorE0ELSN_0ELNSM_7ScaleInE0ELSO_0EEEEEENS4_6LayoutISC_NS5_IJNSA_ILi0EEESS_SS_EEEEENS5_IJNS4_10UnderscoreESV_SV_EEEEENS4_13SM90_TMA_LOADENS4_14ComposedLayoutINS4_7SwizzleILi2ELi4ELi3EEENS4_18smem_ptr_flag_bitsILi16EEENSR_INS5_IJNSA_ILi8EEESF_EEENS5_IJSF_SB_EEEEEEEvNS4_8identityESY_S18_vS19_EENS_8epilogue10collective18CollectiveEpilogueINS1B_23Sm100TmaWarpSpecializedILi4ELi2ELi32ELb1ELb0EEEJSG_NS5_IJNSR_ISE_SB_EENSR_ISF_SB_EEEEESH_SI_SH_SI_NS1B_6fusion15FusionCallbacksIS1F_NS1J_17LinearCombinationISH_fSH_fLNS_15FloatRoundStyleE2EEESG_S1I_JEEENS4_5SM1004TMEM4LOAD26SM100_TMEM_LOAD_32dp32b32xESY_S18_NS4_39AutoVectorizingCopyWithAssumedAlignmentILi128EEENS4_14SM90_TMA_STOREES18_S1U_S1U_EEEvvEEEEvNT_6ParamsE) ;  /* 0xffffff68028c7950 */ /* 0x000fea0003c3ffff */
.L_x_169:
[----:B------:R-:W-:-:S00]  /*95d0*/  BRA `(.L_x_169) ;  /* 0xfffffffc00fc7947 */ /* 0x000fc0000383ffff */
[----:B------:R-:W-:-:S00]  /*95e0*/  NOP ;  /* 0x0000000000007918 */ /* 0x000fc00000000000 */
        /* <DEDUP_REMOVED lines=9> */
.L_x_170:


//--------------------- .nv.global.init           --------------------------
	.section	.nv.global.init,"aw",@progbits
.nv.global.init:
	.type		$str$27,@object
	.size		$str$27,($str$28 - $str$27)
$str$27:
        /*0000*/ 	.byte	0x28, 0x61, 0x64, 0x64, 0x72, 0x65, 0x73, 0x73, 0x20, 0x26, 0x20, 0x6d, 0x61, 0x73, 0x6b, 0x29
        /*0010*/ 	.byte	0x20, 0x3d, 0x3d, 0x20, 0x30, 0x00
	.type		$str$28,@object
	.size		$str$28,($str$26 - $str$28)
$str$28:
        /*0016*/ 	.byte	0x2f, 0x74, 0x6d, 0x70, 0x2f, 0x63, 0x75, 0x74, 0x6c, 0x61, 0x73, 0x73, 0x5f, 0x73, 0x77, 0x65
        /*0026*/ 	.byte	0x65, 0x70, 0x5f, 0x73, 0x72, 0x63, 0x2f, 0x69, 0x6e, 0x63, 0x6c, 0x75, 0x64, 0x65, 0x2f, 0x63
        /*0036*/ 	.byte	0x75, 0x74, 0x65, 0x2f, 0x70, 0x6f, 0x69, 0x6e, 0x74, 0x65, 0x72, 0x5f, 0x66, 0x6c, 0x61, 0x67
        /*0046*/ 	.byte	0x67, 0x65, 0x64, 0x2e, 0x68, 0x70, 0x70, 0x00
	.type		$str$26,@object
	.size		$str$26,($str$25 - $str$26)
$str$26:
        /*004e*/ 	.byte	0x2f, 0x74, 0x6d, 0x70, 0x2f, 0x63, 0x75, 0x74, 0x6c, 0x61, 0x73, 0x73, 0x5f, 0x73, 0x77, 0x65
        /*005e*/ 	.byte	0x65, 0x70, 0x5f, 0x73, 0x72, 0x63, 0x2f, 0x69, 0x6e, 0x63, 0x6c, 0x75, 0x64, 0x65, 0x2f, 0x63
        /*006e*/ 	.byte	0x75, 0x74, 0x65, 0x2f, 0x61, 0x74, 0x6f, 0x6d, 0x2f, 0x63, 0x6f, 0x70, 0x79, 0x5f, 0x74, 0x72
        /*007e*/ 	.byte	0x61, 0x69, 0x74, 0x73, 0x5f, 0x73, 0x6d, 0x31, 0x30, 0x30, 0x2e, 0x68, 0x70, 0x70, 0x00
	.type		$str$25,@object
	.size		$str$25,(__unnamed_1 - $str$25)
$str$25:
        /*008d*/ 	.byte	0x28, 0x28, 0x75, 0x69, 0x6e, 0x74, 0x33, 0x32, 0x5f, 0x74, 0x28, 0x74, 0x68, 0x72, 0x65, 0x61
        /*009d*/ 	.byte	0x64, 0x49, 0x64, 0x78, 0x2e, 0x78, 0x29, 0x20, 0x2f, 0x20, 0x33, 0x32, 0x29, 0x20, 0x25, 0x20
        /*00ad*/ 	.byte	0x34, 0x29, 0x20, 0x3d, 0x3d, 0x20, 0x28, 0x28, 0x28, 0x74, 0x6d, 0x65, 0x6d, 0x5f, 0x61, 0x64
        /*00bd*/ 	.byte	0x64, 0x72, 0x20, 0x3e, 0x3e, 0x20, 0x31, 0x36, 0x29, 0x20, 0x2f, 0x20, 0x33, 0x32, 0x29, 0x20
        /*00cd*/ 	.byte	0x25, 0x20, 0x34, 0x29, 0x00
	.type		__unnamed_1,@object
	.size		__unnamed_1,(__unnamed_2 - __unnamed_1)
__unnamed_1:
        /*00d2*/ 	.byte	0x61, 0x75, 0x74, 0x6f, 0x20, 0x63, 0x75, 0x74, 0x65, 0x3a, 0x3a, 0x61, 0x73, 0x5f, 0x70, 0x6f
        /* <DEDUP_REMOVED lines=24> */
        /*0262*/ 	.byte	0x3e, 0x3e, 0x3e, 0x3e, 0x5d, 0x00
	.type		__unnamed_2,@object
	.size		__unnamed_2,(.L_2 - __unnamed_2)
__unnamed_2:
        /* <DEDUP_REMOVED lines=42> */
        /*0508*/ 	.byte	0x3e, 0x3e, 0x5d, 0x00
.L_2:


//--------------------- .nv.shared._ZN7cutlass13device_kernelINS_4gemm6kernel13GemmUniversalIN4cute5tupleIJiiiiEEENS1_10collective13CollectiveMmaINS1_35MainloopSm100TmaUmmaWarpSpecializedILi2ELi2ELi4ENS5_IJNS4_1CILi1EEESB_SB_EEEEENS5_IJNSA_ILi128EEESE_NSA_ILi32EEEEEENS_6half_tENS5_IJlSB_lEEESH_SI_NS4_8TiledMMAINS4_8MMA_AtomIJNS4_20SM100_MMA_F16BF16_SSISH_SH_fLi128ELi128ELNS4_4UMMA5MajorE0ELSN_0ELNSM_7ScaleInE0ELSO_0EEEEEENS4_6LayoutISC_NS5_IJNSA_ILi0EEESS_SS_EEEEENS5_IJNS4_10UnderscoreESV_SV_EEEEENS4_13SM90_TMA_LOADENS4_14ComposedLayoutINS4_7SwizzleILi2ELi4ELi3EEENS4_18smem_ptr_flag_bitsILi16EEENSR_INS5_IJNSA_ILi8EEESF_EEENS5_IJSF_SB_EEEEEEEvNS4_8identityESY_S18_vS19_EENS_8epilogue10collective18CollectiveEpilogueINS1B_23Sm100TmaWarpSpecializedILi4ELi2ELi32ELb1ELb0EEEJSG_NS5_IJNSR_ISE_SB_EENSR_ISF_SB_EEEEESH_SI_SH_SI_NS1B_6fusion15FusionCallbacksIS1F_NS1J_17LinearCombinationISH_fSH_fLNS_15FloatRoundStyleE2EEESG_S1I_JEEENS4_5SM1004TMEM4LOAD26SM100_TMEM_LOAD_32dp32b32xESY_S18_NS4_39AutoVectorizingCopyWithAssumedAlignmentILi128EEENS4_14SM90_TMA_STOREES18_S1U_S1U_EEEvvEEEEvNT_6ParamsE --------------------------
	.section	.nv.shared._ZN7cutlass13device_kernelINS_4gemm6kernel13GemmUniversalIN4cute5tupleIJiiiiEEENS1_10collective13CollectiveMmaINS1_35MainloopSm100TmaUmmaWarpSpecializedILi2ELi2ELi4ENS5_IJNS4_1CILi1EEESB_SB_EEEEENS5_IJNSA_ILi128EEESE_NSA_ILi32EEEEEENS_6half_tENS5_IJlSB_lEEESH_SI_NS4_8TiledMMAINS4_8MMA_AtomIJNS4_20SM100_MMA_F16BF16_SSISH_SH_fLi128ELi128ELNS4_4UMMA5MajorE0ELSN_0ELNSM_7ScaleInE0ELSO_0EEEEEENS4_6LayoutISC_NS5_IJNSA_ILi0EEESS_SS_EEEEENS5_IJNS4_10UnderscoreESV_SV_EEEEENS4_13SM90_TMA_LOADENS4_14ComposedLayoutINS4_7SwizzleILi2ELi4ELi3EEENS4_18smem_ptr_flag_bitsILi16EEENSR_INS5_IJNSA_ILi8EEESF_EEENS5_IJSF_SB_EEEEEEEvNS4_8identityESY_S18_vS19_EENS_8epilogue10collective18CollectiveEpilogueINS1B_23Sm100TmaWarpSpecializedILi4ELi2ELi32ELb1ELb0EEEJSG_NS5_IJNSR_ISE_SB_EENSR_ISF_SB_EEEEESH_SI_SH_SI_NS1B_6fusion15FusionCallbacksIS1F_NS1J_17LinearCombinationISH_fSH_fLNS_15FloatRoundStyleE2EEESG_S1I_JEEENS4_5SM1004TMEM4LOAD26SM100_TMEM_LOAD_32dp32b32xESY_S18_NS4_39AutoVectorizingCopyWithAssumedAlignmentILi128EEENS4_14SM90_TMA_STOREES18_S1U_S1U_EEEvvEEEEvNT_6ParamsE,"aw",@nobits
	.sectionflags	@""
	.align	16
	.zero		1024


//--------------------- .nv.shared.reserved.0     --------------------------
	.section	.nv.shared.reserved.0,"aw",@nobits
	.weak		__nv_reservedSMEM_offset_0_alias
	.size		__nv_reservedSMEM_offset_0_alias, 0, 64
	.other		__nv_reservedSMEM_offset_0_alias,@"STO_CUDA_RESERVED_SHARED STV_DEFAULT"
__nv_reservedSMEM_offset_0_alias:
	.zero		0
.nv.shared.reserved.0:
	.zero		64
	.weak		__nv_reservedSMEM_tcgen05_partition
	.type		__nv_reservedSMEM_tcgen05_partition,@object
	.size		__nv_reservedSMEM_tcgen05_partition,(.L_0 - __nv_reservedSMEM_tcgen05_partition)
__nv_reservedSMEM_tcgen05_partition:
	.zero		32
.L_0:


//--------------------- .nv.global                --------------------------
	.section	.nv.global,"aw",@nobits
.nv.global:
	.type		_ZN40_INTERNAL_6e2a0a3e_4_k_cu_3bea9743_275054cute1_E,@object
	.size		_ZN40_INTERNAL_6e2a0a3e_4_k_cu_3bea9743_275054cute1_E,(_ZN40_INTERNAL_6e2a0a3e_4_k_cu_3bea9743_275054cuda3std3__45__cpo6cbeginE - _ZN40_INTERNAL_6e2a0a3e_4_k_cu_3bea9743_275054cute1_E)
_ZN40_INTERNAL_6e2a0a3e_4_k_cu_3bea9743_275054cute1_E:
	.zero		1
	.type		_ZN40_INTERNAL_6e2a0a3e_4_k_cu_3bea9743_275054cuda3std3__45__cpo6cbeginE,@object
	.size		_ZN40_INTERNAL_6e2a0a3e_4_k_cu_3bea9743_275054cuda3std3__45__cpo6cbeginE,(_ZN40_INTERNAL_6e2a0a3e_4_k_cu_3bea9743_275054cuda3std3__48in_placeE - _ZN40_INTERNAL_6e2a0a3e_4_k_cu_3bea9743_275054cuda3std3__45__cpo6cbeginE)
_ZN40_INTERNAL_6e2a0a3e_4_k_cu_3bea9743_275054cuda3std3__45__cpo6cbeginE:
	.zero		1
	.type		_ZN40_INTERNAL_6e2a0a3e_4_k_cu_3bea9743_275054cuda3std3__48in_placeE,@object
	.size		_ZN40_INTERNAL_6e2a0a3e_4_k_cu_3bea9743_275054cuda3std3__48in_placeE,(_ZN40_INTERNAL_6e2a0a3e_4_k_cu_3bea9743_275054cuda3std6ranges3__45__cpo9iter_moveE - _ZN40_INTERNAL_6e2a0a3e_4_k_cu_3bea9743_275054cuda3std3__48in_placeE)
_ZN40_INTERNAL_6e2a0a3e_4_k_cu_3bea9743_275054cuda3std3__48in_placeE:
	.zero		1
	.type		_ZN40_INTERNAL_6e2a0a3e_4_k_cu_3bea9743_275054cuda3std6ranges3__45__cpo9iter_moveE,@object
	.size		_ZN40_INTERNAL_6e2a0a3e_4_k_cu_3bea9743_275054cuda3std6ranges3__45__cpo9iter_moveE,(_ZN40_INTERNAL_6e2a0a3e_4_k_cu_3bea9743_275054cuda3std3__45__cpo5beginE - _ZN40_INTERNAL_6e2a0a3e_4_k_cu_3bea9743_275054cuda3std6ranges3__45__cpo9iter_moveE)
_ZN40_INTERNAL_6e2a0a3e_4_k_cu_3bea9743_275054cuda3std6ranges3__45__cpo9iter_moveE:
	.zero		1
	.type		_ZN40_INTERNAL_6e2a0a3e_4_k_cu_3bea9743_275054cuda3std3__45__cpo5beginE,@object
	.size		_ZN40_INTERNAL_6e2a0a3e_4_k_cu_3bea9743_275054cuda3std3__45__cpo5beginE,(_ZN40_INTERNAL_6e2a0a3e_4_k_cu_3bea9743_275054cuda3std3__442_GLOBAL__N__6e2a0a3e_4_k_cu_3bea9743_275056ignoreE - _ZN40_INTERNAL_6e2a0a3e_4_k_cu_3bea9743_275054cuda3std3__45__cpo5beginE)
_ZN40_INTERNAL_6e2a0a3e_4_k_cu_3bea9743_275054cuda3std3__45__cpo5beginE:
	.zero		1
	.type		_ZN40_INTERNAL_6e2a0a3e_4_k_cu_3bea9743_275054cuda3std3__442_GLOBAL__N__6e2a0a3e_4_k_cu_3bea9743_275056ignoreE,@object
	.size		_ZN40_INTERNAL_6e2a0a3e_4_k_cu_3bea9743_275054cuda3std3__442_GLOBAL__N__6e2a0a3e_4_k_cu_3bea9743_275056ignoreE,(_ZN40_INTERNAL_6e2a0a3e_4_k_cu_3bea9743_275054cute7productE - _ZN40_INTERNAL_6e2a0a3e_4_k_cu_3bea9743_275054cuda3std3__442_GLOBAL__N__6e2a0a3e_4_k_cu_3bea9743_275056ignoreE)
_ZN40_INTERNAL_6e2a0a3e_4_k_cu_3bea9743_275054cuda3std3__442_GLOBAL__N__6e2a0a3e_4_k_cu_3bea9743_275056ignoreE:
	.zero		1
	.type		_ZN40_INTERNAL_6e2a0a3e_4_k_cu_3bea9743_275054cute7productE,@object
	.size		_ZN40_INTERNAL_6e2a0a3e_4_k_cu_3bea9743_275054cute7productE,(_ZN40_INTERNAL_6e2a0a3e_4_k_cu_3bea9743_275054cuda3std3__45__cpo3endE - _ZN40_INTERNAL_6e2a0a3e_4_k_cu_3bea9743_275054cute7productE)
_ZN40_INTERNAL_6e2a0a3e_4_k_cu_3bea9743_275054cute7productE:
	.zero		1
	.type		_ZN40_INTERNAL_6e2a0a3e_4_k_cu_3bea9743_275054cuda3std3__45__cpo3endE,@object
	.size		_ZN40_INTERNAL_6e2a0a3e_4_k_cu_3bea9743_275054cuda3std3__45__cpo3endE,(_ZN40_INTERNAL_6e2a0a3e_4_k_cu_3bea9743_275054cuda3std3__419piecewise_constructE - _ZN40_INTERNAL_6e2a0a3e_4_k_cu_3bea9743_275054cuda3std3__45__cpo3endE)
_ZN40_INTERNAL_6e2a0a3e_4_k_cu_3bea9743_275054cuda3std3__45__cpo3endE:
	.zero		1
	.type		_ZN40_INTERNAL_6e2a0a3e_4_k_cu_3bea9743_275054cuda3std3__419piecewise_constructE,@object
	.size		_ZN40_INTERNAL_6e2a0a3e_4_k_cu_3bea9743_275054cuda3std3__419piecewise_constructE,(_ZN40_INTERNAL_6e2a0a3e_4_k_cu_3bea9743_275054cuda3std3__45__cpo4cendE - _ZN40_INTERNAL_6e2a0a3e_4_k_cu_3bea9743_275054cuda3std3__419piecewise_constructE)
_ZN40_INTERNAL_6e2a0a3e_4_k_cu_3bea9743_275054cuda3std3__419piecewise_constructE:
	.zero		1
	.type		_ZN40_INTERNAL_6e2a0a3e_4_k_cu_3bea9743_275054cuda3std3__45__cpo4cendE,@object
	.size		_ZN40_INTERNAL_6e2a0a3e_4_k_cu_3bea9743_275054cuda3std3__45__cpo4cendE,(_ZN40_INTERNAL_6e2a0a3e_4_k_cu_3bea9743_275054cuda3std6ranges3__45__cpo4swapE - _ZN40_INTERNAL_6e2a0a3e_4_k_cu_3bea9743_275054cuda3std3__45__cpo4cendE)
_ZN40_INTERNAL_6e2a0a3e_4_k_cu_3bea9743_275054cuda3std3__45__cpo4cendE:
	.zero		1
	.type		_ZN40_INTERNAL_6e2a0a3e_4_k_cu_3bea9743_275054cuda3std6ranges3__45__cpo4swapE,@object
	.size		_ZN40_INTERNAL_6e2a0a3e_4_k_cu_3bea9743_275054cuda3std6ranges3__45__cpo4swapE,(.L_10 - _ZN40_INTERNAL_6e2a0a3e_4_k_cu_3bea9743_275054cuda3std6ranges3__45__cpo4swapE)
_ZN40_INTERNAL_6e2a0a3e_4_k_cu_3bea9743_275054cuda3std6ranges3__45__cpo4swapE:
	.zero		1
.L_10:


//--------------------- .nv.constant0._ZN7cutlass13device_kernelINS_4gemm6kernel13GemmUniversalIN4cute5tupleIJiiiiEEENS1_10collective13CollectiveMmaINS1_35MainloopSm100TmaUmmaWarpSpecializedILi2ELi2ELi4ENS5_IJNS4_1CILi1EEESB_SB_EEEEENS5_IJNSA_ILi128EEESE_NSA_ILi32EEEEEENS_6half_tENS5_IJlSB_lEEESH_SI_NS4_8TiledMMAINS4_8MMA_AtomIJNS4_20SM100_MMA_F16BF16_SSISH_SH_fLi128ELi128ELNS4_4UMMA5MajorE0ELSN_0ELNSM_7ScaleInE0ELSO_0EEEEEENS4_6LayoutISC_NS5_IJNSA_ILi0EEESS_SS_EEEEENS5_IJNS4_10UnderscoreESV_SV_EEEEENS4_13SM90_TMA_LOADENS4_14ComposedLayoutINS4_7SwizzleILi2ELi4ELi3EEENS4_18smem_ptr_flag_bitsILi16EEENSR_INS5_IJNSA_ILi8EEESF_EEENS5_IJSF_SB_EEEEEEEvNS4_8identityESY_S18_vS19_EENS_8epilogue10collective18CollectiveEpilogueINS1B_23Sm100TmaWarpSpecializedILi4ELi2ELi32ELb1ELb0EEEJSG_NS5_IJNSR_ISE_SB_EENSR_ISF_SB_EEEEESH_SI_SH_SI_NS1B_6fusion15FusionCallbacksIS1F_NS1J_17LinearCombinationISH_fSH_fLNS_15FloatRoundStyleE2EEESG_S1I_JEEENS4_5SM1004TMEM4LOAD26SM100_TMEM_LOAD_32dp32b32xESY_S18_NS4_39AutoVectorizingCopyWithAssumedAlignmentILi128EEENS4_14SM90_TMA_STOREES18_S1U_S1U_EEEvvEEEEvNT_6ParamsE --------------------------
	.section	.nv.constant0._ZN7cutlass13device_kernelINS_4gemm6kernel13GemmUniversalIN4cute5tupleIJiiiiEEENS1_10collective13CollectiveMmaINS1_35MainloopSm100TmaUmmaWarpSpecializedILi2ELi2ELi4ENS5_IJNS4_1CILi1EEESB_SB_EEEEENS5_IJNSA_ILi128EEESE_NSA_ILi32EEEEEENS_6half_tENS5_IJlSB_lEEESH_SI_NS4_8TiledMMAINS4_8MMA_AtomIJNS4_20SM100_MMA_F16BF16_SSISH_SH_fLi128ELi128ELNS4_4UMMA5MajorE0ELSN_0ELNSM_7ScaleInE0ELSO_0EEEEEENS4_6LayoutISC_NS5_IJNSA_ILi0EEESS_SS_EEEEENS5_IJNS4_10UnderscoreESV_SV_EEEEENS4_13SM90_TMA_LOADENS4_14ComposedLayoutINS4_7SwizzleILi2ELi4ELi3EEENS4_18smem_ptr_flag_bitsILi16EEENSR_INS5_IJNSA_ILi8EEESF_EEENS5_IJSF_SB_EEEEEEEvNS4_8identityESY_S18_vS19_EENS_8epilogue10collective18CollectiveEpilogueINS1B_23Sm100TmaWarpSpecializedILi4ELi2ELi32ELb1ELb0EEEJSG_NS5_IJNSR_ISE_SB_EENSR_ISF_SB_EEEEESH_SI_SH_SI_NS1B_6fusion15FusionCallbacksIS1F_NS1J_17LinearCombinationISH_fSH_fLNS_15FloatRoundStyleE2EEESG_S1I_JEEENS4_5SM1004TMEM4LOAD26SM100_TMEM_LOAD_32dp32b32xESY_S18_NS4_39AutoVectorizingCopyWithAssumedAlignmentILi128EEENS4_14SM90_TMA_STOREES18_S1U_S1U_EEEvvEEEEvNT_6ParamsE,"a",@progbits
	.sectionflags	@""
	.align	4
.nv.constant0._ZN7cutlass13device_kernelINS_4gemm6kernel13GemmUniversalIN4cute5tupleIJiiiiEEENS1_10collective13CollectiveMmaINS1_35MainloopSm100TmaUmmaWarpSpecializedILi2ELi2ELi4ENS5_IJNS4_1CILi1EEESB_SB_EEEEENS5_IJNSA_ILi128EEESE_NSA_ILi32EEEEEENS_6half_tENS5_IJlSB_lEEESH_SI_NS4_8TiledMMAINS4_8MMA_AtomIJNS4_20SM100_MMA_F16BF16_SSISH_SH_fLi128ELi128ELNS4_4UMMA5MajorE0ELSN_0ELNSM_7ScaleInE0ELSO_0EEEEEENS4_6LayoutISC_NS5_IJNSA_ILi0EEESS_SS_EEEEENS5_IJNS4_10UnderscoreESV_SV_EEEEENS4_13SM90_TMA_LOADENS4_14ComposedLayoutINS4_7SwizzleILi2ELi4ELi3EEENS4_18smem_ptr_flag_bitsILi16EEENSR_INS5_IJNSA_ILi8EEESF_EEENS5_IJSF_SB_EEEEEEEvNS4_8identityESY_S18_vS19_EENS_8epilogue10collective18CollectiveEpilogueINS1B_23Sm100TmaWarpSpecializedILi4ELi2ELi32ELb1ELb0EEEJSG_NS5_IJNSR_ISE_SB_EENSR_ISF_SB_EEEEESH_SI_SH_SI_NS1B_6fusion15FusionCallbacksIS1F_NS1J_17LinearCombinationISH_fSH_fLNS_15FloatRoundStyleE2EEESG_S1I_JEEENS4_5SM1004TMEM4LOAD26SM100_TMEM_LOAD_32dp32b32xESY_S18_NS4_39AutoVectorizingCopyWithAssumedAlignmentILi128EEENS4_14SM90_TMA_STOREES18_S1U_S1U_EEEvvEEEEvNT_6ParamsE:
	.zero		2944


//--------------------- SYMBOLS --------------------------

	.type		.nv.reservedSmem.offset0,@object
	.size		.nv.reservedSmem.offset0,0x4
	.type		.nv.reservedSmem.cap,@object
	.size		.nv.reservedSmem.cap,0x4
	.type		__assertfail,@function
